def attn_fwd(
    Q,
    K,
    V,
    Out,
    Lse,
    sm_scale,
    stride_qz,
    stride_qh,
    stride_qm,
    stride_qk,
    stride_kz,
    stride_kh,
    stride_kn,
    stride_kk,
    stride_vz,
    stride_vh,
    stride_vn,
    stride_vk,
    stride_oz,
    stride_oh,
    stride_om,
    stride_ok,
    seqlen_q,
    seqlen_k,
    BLOCK_M: tl.constexpr,
    BLOCK_N: tl.constexpr,
    HEAD_DIM: tl.constexpr,
    CAUSAL: tl.constexpr,
):
    start_m = tl.program_id(0)
    off_hz = tl.program_id(1)
    q_off = off_hz * stride_qh
    k_off = off_hz * stride_kh
    v_off = off_hz * stride_vh
    offs_m = start_m * BLOCK_M + tl.arange(0, BLOCK_M)
    offs_d = tl.arange(0, HEAD_DIM)
    offs_n = tl.arange(0, BLOCK_N)
    q_ptrs = Q + q_off + offs_m[:, None] * stride_qm + offs_d[None, :] * stride_qk
    k_ptrs = K + k_off + offs_d[:, None] * stride_kk + offs_n[None, :] * stride_kn
    v_ptrs = V + v_off + offs_n[:, None] * stride_vn + offs_d[None, :] * stride_vk
    m_i = tl.full([BLOCK_M], float("-inf"), dtype=tl.float32)
    l_i = tl.zeros([BLOCK_M], dtype=tl.float32) + 1.0
    acc = tl.zeros([BLOCK_M, HEAD_DIM], dtype=tl.float32)
    q = tl.load(q_ptrs)
    acc, l_i, m_i = _attn_fwd_inner(
        acc,
        l_i,
        m_i,
        q,
        k_ptrs,
        v_ptrs,
        sm_scale,
        stride_kn,
        stride_vn,
        start_m,
        seqlen_k,
        BLOCK_M,
        BLOCK_N,
        HEAD_DIM,
        CAUSAL,
    )
    acc = acc / l_i[:, None]
    lse = m_i + tl.math.log2(l_i) / 1.4426950408889634
    o_ptrs = (
        Out
        + off_hz * stride_oh
        + offs_m[:, None] * stride_om
        + offs_d[None, :] * stride_ok
    )
    tl.store(o_ptrs, acc.to(Out.dtype.element_ty))
    tl.store(Lse + off_hz * seqlen_q + offs_m, lse)

# config = {"BLOCK_M": 64, "BLOCK_N": 128, "HEAD_DIM": 64, "arch": "sm_80", "causal": true, "dtype": "fp16", "num_stages": 2, "num_warps": 8}
# arch = sm_80


// ===== COMPILED SASS (sm_80) =====

	.target	sm_80

	.elftype	@"ET_EXEC"


//--------------------- .note.nv.tkinfo           --------------------------
	.section	.note.nv.tkinfo,"",@"SHT_NOTE"
	.sectionflags	@"SHF_NOTE_NV_TKINFO"
	.tkinfo
        /*0018*/ 	.word	0x00000002
        /*0030*/ 	.string	""
        /*0030*/ 	.string	"ptxas"
        /*0030*/ 	.string	"Cuda compilation tools, release 13.0, V13.0.88"
        /*0030*/ 	.string	"Build cuda_13.0.r13.0/compiler.36424714_0"
        /*0030*/ 	.string	"-v  -suppress-debug-info  -lineinfo  -arch sm_80 "



//--------------------- .note.nv.cuinfo           --------------------------
	.section	.note.nv.cuinfo,"",@"SHT_NOTE"
	.sectionflags	@"SHF_NOTE_NV_CUINFO"
        /*0018*/ 	.short	0x0002
        /*001a*/ 	.short	0x0050
        /*001c*/ 	.short	0x0082
	.zero		2


//--------------------- .nv.info                  --------------------------
	.section	.nv.info,"",@"SHT_CUDA_INFO"
	.align	4


	//----- nvinfo : EIATTR_REGCOUNT
	.align		4
        /*0000*/ 	.byte	0x04, 0x2f
        /*0002*/ 	.short	(.L_2 - .L_1)
	.align		4
.L_1:
        /*0004*/ 	.word	index@(attn_fwd)
        /*0008*/ 	.word	0x000000ff


	//----- nvinfo : EIATTR_FRAME_SIZE
	.align		4
.L_2:
        /*000c*/ 	.byte	0x04, 0x11
        /*000e*/ 	.short	(.L_4 - .L_3)
	.align		4
.L_3:
        /*0010*/ 	.word	index@(attn_fwd)
        /*0014*/ 	.word	0x00000110


	//----- nvinfo : EIATTR_MIN_STACK_SIZE
	.align		4
.L_4:
        /*0018*/ 	.byte	0x04, 0x12
        /*001a*/ 	.short	(.L_6 - .L_5)
	.align		4
.L_5:
        /*001c*/ 	.word	index@(attn_fwd)
        /*0020*/ 	.word	0x00000110
.L_6:


//--------------------- .nv.info.attn_fwd         --------------------------
	.section	.nv.info.attn_fwd,"",@"SHT_CUDA_INFO"
	.sectionflags	@""
	.align	4


	//----- nvinfo : EIATTR_CUDA_API_VERSION
	.align		4
        /*0000*/ 	.byte	0x04, 0x37
        /*0002*/ 	.short	(.L_8 - .L_7)
.L_7:
        /*0004*/ 	.word	0x00000082


	//----- nvinfo : EIATTR_SW2861232_WAR
	.align		4
.L_8:
        /*0008*/ 	.byte	0x01, 0x35
	.zero		2


	//----- nvinfo : EIATTR_PARAM_CBANK
	.align		4
        /*000c*/ 	.byte	0x04, 0x0a
        /*000e*/ 	.short	(.L_10 - .L_9)
	.align		4
.L_9:
        /*0010*/ 	.word	index@(.nv.constant0.attn_fwd)
        /*0014*/ 	.short	0x0160
        /*0016*/ 	.short	0x0088


	//----- nvinfo : EIATTR_CBANK_PARAM_SIZE
	.align		4
.L_10:
        /*0018*/ 	.byte	0x03, 0x19
        /*001a*/ 	.short	0x0088


	//----- nvinfo : EIATTR_KPARAM_INFO
	.align		4
        /*001c*/ 	.byte	0x04, 0x17
        /*001e*/ 	.short	(.L_12 - .L_11)
.L_11:
        /*0020*/ 	.word	0x00000000
        /*0024*/ 	.short	0x0019
        /*0026*/ 	.short	0x0080
        /*0028*/ 	.byte	0x00, 0xf4, 0x21, 0x00


	//----- nvinfo : EIATTR_KPARAM_INFO
	.align		4
.L_12:
        /*002c*/ 	.byte	0x04, 0x17
        /*002e*/ 	.short	(.L_14 - .L_13)
.L_13:
        /*0030*/ 	.word	0x00000000
        /*0034*/ 	.short	0x0018
        /*0036*/ 	.short	0x0078
        /*0038*/ 	.byte	0x00, 0xf4, 0x21, 0x00


	//----- nvinfo : EIATTR_KPARAM_INFO
	.align		4
.L_14:
        /*003c*/ 	.byte	0x04, 0x17
        /*003e*/ 	.short	(.L_16 - .L_15)
.L_15:
        /*0040*/ 	.word	0x00000000
        /*0044*/ 	.short	0x0017
        /*0046*/ 	.short	0x0070
        /*0048*/ 	.byte	0x00, 0xf0, 0x11, 0x00


	//----- nvinfo : EIATTR_KPARAM_INFO
	.align		4
.L_16:
        /*004c*/ 	.byte	0x04, 0x17
        /*004e*/ 	.short	(.L_18 - .L_17)
.L_17:
        /*0050*/ 	.word	0x00000000
        /*0054*/ 	.short	0x0016
        /*0056*/ 	.short	0x006c
        /*0058*/ 	.byte	0x00, 0xf0, 0x11, 0x00


	//----- nvinfo : EIATTR_KPARAM_INFO
	.align		4
.L_18:
        /*005c*/ 	.byte	0x04, 0x17
        /*005e*/ 	.short	(.L_20 - .L_19)
.L_19:
        /*0060*/ 	.word	0x00000000
        /*0064*/ 	.short	0x0015
        /*0066*/ 	.short	0x0068
        /*0068*/ 	.byte	0x00, 0xf0, 0x11, 0x00


	//----- nvinfo : EIATTR_KPARAM_INFO
	.align		4
.L_20:
        /*006c*/ 	.byte	0x04, 0x17
        /*006e*/ 	.short	(.L_22 - .L_21)
.L_21:
        /*0070*/ 	.word	0x00000000
        /*0074*/ 	.short	0x0014
        /*0076*/ 	.short	0x0064
        /*0078*/ 	.byte	0x00, 0xf0, 0x11, 0x00


	//----- nvinfo : EIATTR_KPARAM_INFO
	.align		4
.L_22:
        /*007c*/ 	.byte	0x04, 0x17
        /*007e*/ 	.short	(.L_24 - .L_23)
.L_23:
        /*0080*/ 	.word	0x00000000
        /*0084*/ 	.short	0x0013
        /*0086*/ 	.short	0x0060
        /*0088*/ 	.byte	0x00, 0xf0, 0x11, 0x00


	//----- nvinfo : EIATTR_KPARAM_INFO
	.align		4
.L_24:
        /*008c*/ 	.byte	0x04, 0x17
        /*008e*/ 	.short	(.L_26 - .L_25)
.L_25:
        /*0090*/ 	.word	0x00000000
        /*0094*/ 	.short	0x0012
        /*0096*/ 	.short	0x005c
        /*0098*/ 	.byte	0x00, 0xf0, 0x11, 0x00


	//----- nvinfo : EIATTR_KPARAM_INFO
	.align		4
.L_26:
        /*009c*/ 	.byte	0x04, 0x17
        /*009e*/ 	.short	(.L_28 - .L_27)
.L_27:
        /*00a0*/ 	.word	0x00000000
        /*00a4*/ 	.short	0x0011
        /*00a6*/ 	.short	0x0058
        /*00a8*/ 	.byte	0x00, 0xf0, 0x11, 0x00


	//----- nvinfo : EIATTR_KPARAM_INFO
	.align		4
.L_28:
        /*00ac*/ 	.byte	0x04, 0x17
        /*00ae*/ 	.short	(.L_30 - .L_29)
.L_29:
        /*00b0*/ 	.word	0x00000000
        /*00b4*/ 	.short	0x0010
        /*00b6*/ 	.short	0x0054
        /*00b8*/ 	.byte	0x00, 0xf0, 0x11, 0x00


	//----- nvinfo : EIATTR_KPARAM_INFO
	.align		4
.L_30:
        /*00bc*/ 	.byte	0x04, 0x17
        /*00be*/ 	.short	(.L_32 - .L_31)
.L_31:
        /*00c0*/ 	.word	0x00000000
        /*00c4*/ 	.short	0x000f
        /*00c6*/ 	.short	0x0050
        /*00c8*/ 	.byte	0x00, 0xf0, 0x11, 0x00


	//----- nvinfo : EIATTR_KPARAM_INFO
	.align		4
.L_32:
        /*00cc*/ 	.byte	0x04, 0x17
        /*00ce*/ 	.short	(.L_34 - .L_33)
.L_33:
        /*00d0*/ 	.word	0x00000000
        /*00d4*/ 	.short	0x000e
        /*00d6*/ 	.short	0x004c
        /*00d8*/ 	.byte	0x00, 0xf0, 0x11, 0x00


	//----- nvinfo : EIATTR_KPARAM_INFO
	.align		4
.L_34:
        /*00dc*/ 	.byte	0x04, 0x17
        /*00de*/ 	.short	(.L_36 - .L_35)
.L_35:
        /*00e0*/ 	.word	0x00000000
        /*00e4*/ 	.short	0x000d
        /*00e6*/ 	.short	0x0048
        /*00e8*/ 	.byte	0x00, 0xf0, 0x11, 0x00


	//----- nvinfo : EIATTR_KPARAM_INFO
	.align		4
.L_36:
        /*00ec*/ 	.byte	0x04, 0x17
        /*00ee*/ 	.short	(.L_38 - .L_37)
.L_37:
        /*00f0*/ 	.word	0x00000000
        /*00f4*/ 	.short	0x000c
        /*00f6*/ 	.short	0x0044
        /*00f8*/ 	.byte	0x00, 0xf0, 0x11, 0x00


	//----- nvinfo : EIATTR_KPARAM_INFO
	.align		4
.L_38:
        /*00fc*/ 	.byte	0x04, 0x17
        /*00fe*/ 	.short	(.L_40 - .L_39)
.L_39:
        /*0100*/ 	.word	0x00000000
        /*0104*/ 	.short	0x000b
        /*0106*/ 	.short	0x0040
        /*0108*/ 	.byte	0x00, 0xf0, 0x11, 0x00


	//----- nvinfo : EIATTR_KPARAM_INFO
	.align		4
.L_40:
        /*010c*/ 	.byte	0x04, 0x17
        /*010e*/ 	.short	(.L_42 - .L_41)
.L_41:
        /*0110*/ 	.word	0x00000000
        /*0114*/ 	.short	0x000a
        /*0116*/ 	.short	0x003c
        /*0118*/ 	.byte	0x00, 0xf0, 0x11, 0x00


	//----- nvinfo : EIATTR_KPARAM_INFO
	.align		4
.L_42:
        /*011c*/ 	.byte	0x04, 0x17
        /*011e*/ 	.short	(.L_44 - .L_43)
.L_43:
        /*0120*/ 	.word	0x00000000
        /*0124*/ 	.short	0x0009
        /*0126*/ 	.short	0x0038
        /*0128*/ 	.byte	0x00, 0xf0, 0x11, 0x00


	//----- nvinfo : EIATTR_KPARAM_INFO
	.align		4
.L_44:
        /*012c*/ 	.byte	0x04, 0x17
        /*012e*/ 	.short	(.L_46 - .L_45)
.L_45:
        /*0130*/ 	.word	0x00000000
        /*0134*/ 	.short	0x0008
        /*0136*/ 	.short	0x0034
        /*0138*/ 	.byte	0x00, 0xf0, 0x11, 0x00


	//----- nvinfo : EIATTR_KPARAM_INFO
	.align		4
.L_46:
        /*013c*/ 	.byte	0x04, 0x17
        /*013e*/ 	.short	(.L_48 - .L_47)
.L_47:
        /*0140*/ 	.word	0x00000000
        /*0144*/ 	.short	0x0007
        /*0146*/ 	.short	0x0030
        /*0148*/ 	.byte	0x00, 0xf0, 0x11, 0x00


	//----- nvinfo : EIATTR_KPARAM_INFO
	.align		4
.L_48:
        /*014c*/ 	.byte	0x04, 0x17
        /*014e*/ 	.short	(.L_50 - .L_49)
.L_49:
        /*0150*/ 	.word	0x00000000
        /*0154*/ 	.short	0x0006
        /*0156*/ 	.short	0x002c
        /*0158*/ 	.byte	0x00, 0xf0, 0x11, 0x00


	//----- nvinfo : EIATTR_KPARAM_INFO
	.align		4
.L_50:
        /*015c*/ 	.byte	0x04, 0x17
        /*015e*/ 	.short	(.L_52 - .L_51)
.L_51:
        /*0160*/ 	.word	0x00000000
        /*0164*/ 	.short	0x0005
        /*0166*/ 	.short	0x0028
        /*0168*/ 	.byte	0x00, 0xf0, 0x11, 0x00


	//----- nvinfo : EIATTR_KPARAM_INFO
	.align		4
.L_52:
        /*016c*/ 	.byte	0x04, 0x17
        /*016e*/ 	.short	(.L_54 - .L_53)
.L_53:
        /*0170*/ 	.word	0x00000000
        /*0174*/ 	.short	0x0004
        /*0176*/ 	.short	0x0020
        /*0178*/ 	.byte	0x00, 0xf4, 0x21, 0x00


	//----- nvinfo : EIATTR_KPARAM_INFO
	.align		4
.L_54:
        /*017c*/ 	.byte	0x04, 0x17
        /*017e*/ 	.short	(.L_56 - .L_55)
.L_55:
        /*0180*/ 	.word	0x00000000
        /*0184*/ 	.short	0x0003
        /*0186*/ 	.short	0x0018
        /*0188*/ 	.byte	0x00, 0xf4, 0x21, 0x00


	//----- nvinfo : EIATTR_KPARAM_INFO
	.align		4
.L_56:
        /*018c*/ 	.byte	0x04, 0x17
        /*018e*/ 	.short	(.L_58 - .L_57)
.L_57:
        /*0190*/ 	.word	0x00000000
        /*0194*/ 	.short	0x0002
        /*0196*/ 	.short	0x0010
        /*0198*/ 	.byte	0x00, 0xf4, 0x21, 0x00


	//----- nvinfo : EIATTR_KPARAM_INFO
	.align		4
.L_58:
        /*019c*/ 	.byte	0x04, 0x17
        /*019e*/ 	.short	(.L_60 - .L_59)
.L_59:
        /*01a0*/ 	.word	0x00000000
        /*01a4*/ 	.short	0x0001
        /*01a6*/ 	.short	0x0008
        /*01a8*/ 	.byte	0x00, 0xf4, 0x21, 0x00


	//----- nvinfo : EIATTR_KPARAM_INFO
	.align		4
.L_60:
        /*01ac*/ 	.byte	0x04, 0x17
        /*01ae*/ 	.short	(.L_62 - .L_61)
.L_61:
        /*01b0*/ 	.word	0x00000000
        /*01b4*/ 	.short	0x0000
        /*01b6*/ 	.short	0x0000
        /*01b8*/ 	.byte	0x00, 0xf4, 0x21, 0x00


	//----- nvinfo : EIATTR_MAXREG_COUNT
	.align		4
.L_62:
        /*01bc*/ 	.byte	0x03, 0x1b
        /*01be*/ 	.short	0x00ff


	//----- nvinfo : EIATTR_NUM_BARRIERS
	.align		4
        /*01c0*/ 	.byte	0x02, 0x4c
        /*01c2*/ 	.byte	0x01
	.zero		1


	//----- nvinfo : EIATTR_ANNOTATIONS
	.align		4
        /*01c4*/ 	.byte	0x04, 0x55
        /*01c6*/ 	.short	(.L_64 - .L_63)


	//   ....[0]....
.L_63:
        /*01c8*/ 	.word	0x00000001
        /*01cc*/ 	.byte	0xf0, 0x0b, 0x00, 0x00, 0x01, 0x00, 0x00, 0x00, 0x30, 0x0c, 0x00, 0x00, 0x01, 0x00, 0x00, 0x00
        /* <DEDUP_REMOVED lines=32> */
        /*03dc*/ 	.byte	0xa0, 0x25, 0x00, 0x00, 0x01, 0x00, 0x00, 0x00, 0xc0, 0x25, 0x00, 0x00


	//----- nvinfo : EIATTR_MERCURY_ISA_VERSION
	.align		4
.L_64:
        /*03e8*/ 	.byte	0x03, 0x5f
        /*03ea*/ 	.short	0x0000


	//----- nvinfo : EIATTR_COOP_GROUP_MASK_REGIDS
	.align		4
        /*03ec*/ 	.byte	0x04, 0x29
        /*03ee*/ 	.short	(.L_66 - .L_65)


	//   ....[0]....
.L_65:
        /*03f0*/ 	.word	0xffffffff


	//   ....[1]....
        /*03f4*/ 	.word	0xffffffff


	//   ....[2]....
        /*03f8*/ 	.word	0xffffffff


	//   ....[3]....
        /*03fc*/ 	.word	0xffffffff


	//   ....[4]....
        /*0400*/ 	.word	0xffffffff


	//   ....[5]....
        /*0404*/ 	.word	0xffffffff


	//   ....[6]....
        /*0408*/ 	.word	0xffffffff


	//   ....[7]....
        /*040c*/ 	.word	0xffffffff


	//----- nvinfo : EIATTR_COOP_GROUP_INSTR_OFFSETS
	.align		4
.L_66:
        /*0410*/ 	.byte	0x04, 0x28
        /*0412*/ 	.short	(.L_68 - .L_67)


	//   ....[0]....
.L_67:
        /*0414*/ 	.word	0x00004270


	//   ....[1]....
        /*0418*/ 	.word	0x00004380


	//   ....[2]....
        /*041c*/ 	.word	0x00004390


	//   ....[3]....
        /*0420*/ 	.word	0x000044b0


	//   ....[4]....
        /*0424*/ 	.word	0x00005f20


	//   ....[5]....
        /*0428*/ 	.word	0x00005f30


	//   ....[6]....
        /*042c*/ 	.word	0x00005fd0


	//   ....[7]....
        /*0430*/ 	.word	0x00005ff0


	//----- nvinfo : EIATTR_EXIT_INSTR_OFFSETS
	.align		4
.L_68:
        /*0434*/ 	.byte	0x04, 0x1c
        /*0436*/ 	.short	(.L_70 - .L_69)


	//   ....[0]....
.L_69:
        /*0438*/ 	.word	0x00007570


	//   ....[1]....
        /*043c*/ 	.word	0x00007610


	//----- nvinfo : EIATTR_REQNTID
	.align		4
.L_70:
        /*0440*/ 	.byte	0x04, 0x10
        /*0442*/ 	.short	(.L_72 - .L_71)
.L_71:
        /*0444*/ 	.word	0x00000100
        /*0448*/ 	.word	0x00000001
        /*044c*/ 	.word	0x00000001
.L_72:


//--------------------- .nv.callgraph             --------------------------
	.section	.nv.callgraph,"",@"SHT_CUDA_CALLGRAPH"
	.align	4
	.sectionentsize	8
	.align		4
        /*0000*/ 	.word	0x00000000
	.align		4
        /*0004*/ 	.word	0xffffffff
	.align		4
        /*0008*/ 	.word	0x00000000
	.align		4
        /*000c*/ 	.word	0xfffffffe
	.align		4
        /*0010*/ 	.word	0x00000000
	.align		4
        /*0014*/ 	.word	0xfffffffd
	.align		4
        /*0018*/ 	.word	0x00000000
	.align		4
        /*001c*/ 	.word	0xfffffffc


//--------------------- .nv.rel.action            --------------------------
	.section	.nv.rel.action,"",@"SHT_CUDA_RELOCINFO"
	.align	8
	.sectionentsize	8
        /*0000*/ 	.byte	0x73, 0x00, 0x00, 0x00, 0x00, 0x00, 0x00, 0x00, 0x00, 0x00, 0x00, 0x11, 0x25, 0x00, 0x05, 0x36


//--------------------- .nv.constant4             --------------------------
	.section	.nv.constant4,"a",@progbits
	.align	8
	.align		8
.nv.constant4:
        /*0000*/ 	.dword	_$_str


//--------------------- .nv.constant0.attn_fwd    --------------------------
	.section	.nv.constant0.attn_fwd,"a",@progbits
	.sectionflags	@""
	.align	4
.nv.constant0.attn_fwd:
	.zero		488


//--------------------- .text.attn_fwd            --------------------------
	.section	.text.attn_fwd,"ax",@progbits
	.sectioninfo	@"SHI_REGISTERS=255"
	.align	128
        .global         attn_fwd
        .type           attn_fwd,@function
        .size           attn_fwd,(.L_x_3 - attn_fwd)
        .other          attn_fwd,@"STO_CUDA_ENTRY STV_DEFAULT"
attn_fwd:
.text.attn_fwd:
[----:B------:R-:W-:Y:S02]  /*0000*/  IMAD.MOV.U32 R1, RZ, RZ, c[0x0][0x28] ;  /* 0x00000a00ff017624 */ /* 0x000fe400078e00ff */
[----:B------:R-:W0:Y:S01]  /*0010*/  S2R R16, SR_CTAID.X ;  /* 0x0000000000107919 */ /* 0x000e220000002500 */
[----:B------:R-:W-:Y:S01]  /*0020*/  IMAD.MOV.U32 R15, RZ, RZ, c[0x0][0x198] ;  /* 0x00006600ff0f7624 */ /* 0x000fe200078e00ff */
[----:B------:R-:W-:Y:S01]  /*0030*/  ULDC.64 UR6, c[0x0][0x118] ;  /* 0x0000460000067ab9 */ /* 0x000fe20000000a00 */
[----:B------:R-:W-:Y:S01]  /*0040*/  IADD3 R1, R1, -0x110, RZ ;  /* 0xfffffef001017810 */ /* 0x000fe20007ffe0ff */
[----:B------:R-:W1:Y:S04]  /*0050*/  S2R R32, SR_TID.X ;  /* 0x0000000000207919 */ /* 0x000e680000002100 */
[----:B------:R-:W2:Y:S01]  /*0060*/  S2R R34, SR_CTAID.Y ;  /* 0x0000000000227919 */ /* 0x000ea20000002600 */
[----:B0-----:R-:W-:Y:S01]  /*0070*/  IMAD.SHL.U32 R16, R16, 0x40, RZ ;  /* 0x0000004010107824 */ /* 0x001fe200078e00ff */
[----:B-1----:R-:W-:-:S04]  /*0080*/  SHF.R.U32.HI R0, RZ, 0x6, R32 ;  /* 0x00000006ff007819 */ /* 0x002fc80000011620 */
[----:B------:R-:W-:Y:S02]  /*0090*/  LOP3.LUT R2, R16, 0x3f, R32, 0xf8, !PT ;  /* 0x0000003f10027812 */ /* 0x000fe400078ef820 */
[----:B------:R-:W-:Y:S01]  /*00a0*/  SGXT.U32 R35, R0, 0x2 ;  /* 0x000000020023781a */ /* 0x000fe20000000000 */
[----:B--2---:R-:W-:Y:S02]  /*00b0*/  IMAD R0, R34, c[0x0][0x190], RZ ;  /* 0x0000640022007a24 */ /* 0x004fe400078e02ff */
[----:B------:R-:W-:Y:S02]  /*00c0*/  IMAD R3, R2, c[0x0][0x194], RZ ;  /* 0x0000650002037a24 */ /* 0x000fe400078e02ff */
[----:B------:R-:W-:Y:S02]  /*00d0*/  IMAD R4, R35, c[0x0][0x198], RZ ;  /* 0x0000660023047a24 */ /* 0x000fe400078e02ff */
[----:B------:R-:W-:Y:S02]  /*00e0*/  IMAD.SHL.U32 R2, R0, 0x2, RZ ;  /* 0x0000000200027824 */ /* 0x000fe400078e00ff */
[----:B------:R-:W-:-:S02]  /*00f0*/  IMAD.SHL.U32 R5, R3, 0x2, RZ ;  /* 0x0000000203057824 */ /* 0x000fc400078e00ff */
[----:B------:R-:W-:Y:S02]  /*0100*/  IMAD R8, R15, 0x4, R4 ;  /* 0x000000040f087824 */ /* 0x000fe400078e0204 */
[----:B------:R-:W-:Y:S01]  /*0110*/  IMAD.HI R0, R0, 0x2, RZ ;  /* 0x0000000200007827 */ /* 0x000fe200078e02ff */
[----:B------:R-:W-:Y:S02]  /*0120*/  IADD3 R31, P0, P1, R5, c[0x0][0x160], R2 ;  /* 0x00005800051f7a10 */ /* 0x000fe4000791e002 */
[----:B------:R-:W-:Y:S01]  /*0130*/  LEA R5, R15, R8, 0x2 ;  /* 0x000000080f057211 */ /* 0x000fe200078e10ff */
[----:B------:R-:W-:-:S05]  /*0140*/  IMAD.HI R3, R3, 0x2, RZ ;  /* 0x0000000203037827 */ /* 0x000fca00078e02ff */
[----:B------:R-:W-:Y:S01]  /*0150*/  IADD3.X R33, R3, c[0x0][0x164], R0, P0, P1 ;  /* 0x0000590003217a10 */ /* 0x000fe200007e2400 */
[----:B------:R-:W-:Y:S01]  /*0160*/  IMAD R0, R15, 0x4, R5 ;  /* 0x000000040f007824 */ /* 0x000fe200078e0205 */
[CC--:B------:R-:W-:Y:S02]  /*0170*/  LEA R2, P0, R4.reuse, R31.reuse, 0x1 ;  /* 0x0000001f04027211 */ /* 0x0c0fe400078008ff */
[----:B------:R-:W-:Y:S02]  /*0180*/  LEA R6, P1, R5, R31, 0x1 ;  /* 0x0000001f05067211 */ /* 0x000fe400078208ff */
[----:B------:R-:W-:Y:S02]  /*0190*/  LEA.HI.X.SX32 R3, R4, R33, 0x1, P0 ;  /* 0x0000002104037211 */ /* 0x000fe400000f0eff */
[C---:B------:R-:W-:Y:S01]  /*01a0*/  LEA R4, P0, R8.reuse, R31, 0x1 ;  /* 0x0000001f08047211 */ /* 0x040fe200078008ff */
[----:B------:R-:W-:Y:S01]  /*01b0*/  IMAD R11, R15, 0x4, R0 ;  /* 0x000000040f0b7824 */ /* 0x000fe200078e0200 */
[-C--:B------:R-:W-:Y:S01]  /*01c0*/  LEA.HI.X.SX32 R7, R5, R33.reuse, 0x1, P1 ;  /* 0x0000002105077211 */ /* 0x080fe200008f0eff */
[----:B------:R0:W2:Y:S01]  /*01d0*/  LDG.E.U16 R21, [R2.64] ;  /* 0x0000000602157981 */ /* 0x0000a2000c1e1500 */
[----:B------:R-:W-:Y:S01]  /*01e0*/  LEA.HI.X.SX32 R5, R8, R33, 0x1, P0 ;  /* 0x0000002108057211 */ /* 0x000fe200000f0eff */
[----:B------:R-:W-:Y:S01]  /*01f0*/  IMAD R12, R15, 0x4, R11 ;  /* 0x000000040f0c7824 */ /* 0x000fe200078e020b */
[-C--:B------:R-:W-:Y:S01]  /*0200*/  LEA R8, P0, R0, R31.reuse, 0x1 ;  /* 0x0000001f00087211 */ /* 0x080fe200078008ff */
[----:B------:R1:W3:Y:S01]  /*0210*/  LDG.E.U16 R23, [R6.64] ;  /* 0x0000000606177981 */ /* 0x0002e2000c1e1500 */
[----:B------:R-:W-:-:S02]  /*0220*/  LEA R10, P1, R11, R31, 0x1 ;  /* 0x0000001f0b0a7211 */ /* 0x000fc400078208ff */
[----:B------:R-:W-:Y:S01]  /*0230*/  LEA.HI.X.SX32 R9, R0, R33, 0x1, P0 ;  /* 0x0000002100097211 */ /* 0x000fe200000f0eff */
[C---:B------:R-:W-:Y:S01]  /*0240*/  IMAD R0, R15.reuse, 0x4, R12 ;  /* 0x000000040f007824 */ /* 0x040fe200078e020c */
[----:B------:R4:W5:Y:S01]  /*0250*/  LDG.E.U16 R22, [R4.64] ;  /* 0x0000000604167981 */ /* 0x000962000c1e1500 */
[C---:B0-----:R-:W-:Y:S02]  /*0260*/  LEA R2, P0, R12.reuse, R31, 0x1 ;  /* 0x0000001f0c027211 */ /* 0x041fe400078008ff */
[----:B------:R-:W-:Y:S01]  /*0270*/  IMAD R13, R15, 0x4, R0 ;  /* 0x000000040f0d7824 */ /* 0x000fe200078e0200 */
[-C--:B------:R-:W-:Y:S01]  /*0280*/  LEA.HI.X.SX32 R11, R11, R33.reuse, 0x1, P1 ;  /* 0x000000210b0b7211 */ /* 0x080fe200008f0eff */
[----:B------:R0:W5:Y:S01]  /*0290*/  LDG.E.U16 R24, [R8.64] ;  /* 0x0000000608187981 */ /* 0x000162000c1e1500 */
[----:B------:R-:W-:Y:S01]  /*02a0*/  LEA.HI.X.SX32 R3, R12, R33, 0x1, P0 ;  /* 0x000000210c037211 */ /* 0x000fe200000f0eff */
[C---:B------:R-:W-:Y:S01]  /*02b0*/  IMAD R14, R15.reuse, 0x4, R13 ;  /* 0x000000040f0e7824 */ /* 0x040fe200078e020d */
[C---:B-1----:R-:W-:Y:S01]  /*02c0*/  LEA R6, P0, R0.reuse, R31, 0x1 ;  /* 0x0000001f00067211 */ /* 0x042fe200078008ff */
[----:B------:R1:W5:Y:S03]  /*02d0*/  LDG.E.U16 R25, [R10.64] ;  /* 0x000000060a197981 */ /* 0x000366000c1e1500 */
[----:B------:R-:W-:Y:S01]  /*02e0*/  LEA R17, R15, R14, 0x2 ;  /* 0x0000000e0f117211 */ /* 0x000fe200078e10ff */
[----:B------:R0:W5:Y:S01]  /*02f0*/  LDG.E.U16 R26, [R2.64] ;  /* 0x00000006021a7981 */ /* 0x000162000c1e1500 */
[----:B------:R-:W-:-:S03]  /*0300*/  LEA.HI.X.SX32 R7, R0, R33, 0x1, P0 ;  /* 0x0000002100077211 */ /* 0x000fc600000f0eff */
[----:B------:R-:W-:Y:S01]  /*0310*/  IMAD R0, R15, 0x4, R17 ;  /* 0x000000040f007824 */ /* 0x000fe200078e0211 */
[----:B----4-:R-:W-:Y:S01]  /*0320*/  LEA R4, P0, R13, R31, 0x1 ;  /* 0x0000001f0d047211 */ /* 0x010fe200078008ff */
[----:B------:R4:W5:Y:S02]  /*0330*/  LDG.E.U16 R27, [R6.64] ;  /* 0x00000006061b7981 */ /* 0x000964000c1e1500 */
[----:B------:R-:W-:Y:S01]  /*0340*/  IMAD R18, R15, 0x4, R0 ;  /* 0x000000040f127824 */ /* 0x000fe200078e0200 */
[----:B------:R-:W-:-:S03]  /*0350*/  LEA.HI.X.SX32 R5, R13, R33, 0x1, P0 ;  /* 0x000000210d057211 */ /* 0x000fc600000f0eff */
[C---:B-1----:R-:W-:Y:S01]  /*0360*/  IMAD R11, R15.reuse, 0x4, R18 ;  /* 0x000000040f0b7824 */ /* 0x042fe200078e0212 */
[C---:B0-----:R-:W-:Y:S01]  /*0370*/  LEA R8, P0, R0.reuse, R31, 0x1 ;  /* 0x0000001f00087211 */ /* 0x041fe200078008ff */
[----:B------:R0:W5:Y:S02]  /*0380*/  LDG.E.U16 R28, [R4.64] ;  /* 0x00000006041c7981 */ /* 0x000164000c1e1500 */
[C---:B------:R-:W-:Y:S01]  /*0390*/  IMAD R19, R15.reuse, 0x4, R11 ;  /* 0x000000040f137824 */ /* 0x040fe200078e020b */
[----:B------:R-:W-:Y:S02]  /*03a0*/  LEA.HI.X.SX32 R9, R0, R33, 0x1, P0 ;  /* 0x0000002100097211 */ /* 0x000fe400000f0eff */
[CC--:B------:R-:W-:Y:S01]  /*03b0*/  LEA R12, P1, R14.reuse, R31.reuse, 0x1 ;  /* 0x0000001f0e0c7211 */ /* 0x0c0fe200078208ff */
[----:B------:R-:W-:Y:S01]  /*03c0*/  IMAD R0, R15, 0x4, R19 ;  /* 0x000000040f007824 */ /* 0x000fe200078e0213 */
[----:B------:R-:W-:Y:S02]  /*03d0*/  LEA R10, P0, R11, R31, 0x1 ;  /* 0x0000001f0b0a7211 */ /* 0x000fe400078008ff */
[----:B------:R-:W-:Y:S01]  /*03e0*/  LEA.HI.X.SX32 R13, R14, R33, 0x1, P1 ;  /* 0x000000210e0d7211 */ /* 0x000fe200008f0eff */
[----:B------:R-:W5:Y:S01]  /*03f0*/  LDG.E.U16 R9, [R8.64] ;  /* 0x0000000608097981 */ /* 0x000f62000c1e1500 */
[C---:B------:R-:W-:Y:S01]  /*0400*/  LEA R14, P1, R0.reuse, R31, 0x1 ;  /* 0x0000001f000e7211 */ /* 0x040fe200078208ff */
[----:B------:R-:W-:Y:S01]  /*0410*/  IMAD R20, R15, 0x4, R0 ;  /* 0x000000040f147824 */ /* 0x000fe200078e0200 */
[-C--:B------:R-:W-:Y:S01]  /*0420*/  LEA.HI.X.SX32 R11, R11, R33.reuse, 0x1, P0 ;  /* 0x000000210b0b7211 */ /* 0x080fe200000f0eff */
[----:B------:R1:W5:Y:S01]  /*0430*/  LDG.E.U16 R29, [R12.64] ;  /* 0x000000060c1d7981 */ /* 0x000362000c1e1500 */
[----:B------:R-:W-:-:S02]  /*0440*/  LEA.HI.X.SX32 R15, R0, R33, 0x1, P1 ;  /* 0x00000021000f7211 */ /* 0x000fc400008f0eff */
[C---:B------:R-:W-:Y:S02]  /*0450*/  LEA R2, P0, R17.reuse, R31, 0x1 ;  /* 0x0000001f11027211 */ /* 0x040fe400078008ff */
[----:B------:R-:W5:Y:S02]  /*0460*/  LDG.E.U16 R11, [R10.64] ;  /* 0x000000060a0b7981 */ /* 0x000f64000c1e1500 */
[----:B------:R-:W-:Y:S02]  /*0470*/  LEA.HI.X.SX32 R3, R17, R33, 0x1, P0 ;  /* 0x0000002111037211 */ /* 0x000fe400000f0eff */
[----:B------:R-:W5:Y:S04]  /*0480*/  LDG.E.U16 R15, [R14.64] ;  /* 0x000000060e0f7981 */ /* 0x000f68000c1e1500 */
[----:B------:R1:W5:Y:S01]  /*0490*/  LDG.E.U16 R2, [R2.64] ;  /* 0x0000000602027981 */ /* 0x000362000c1e1500 */
[----:B0-----:R-:W-:-:S02]  /*04a0*/  LEA R4, P0, R18, R31, 0x1 ;  /* 0x0000001f12047211 */ /* 0x001fc400078008ff */
[C---:B----4-:R-:W-:Y:S02]  /*04b0*/  LEA R6, P1, R19.reuse, R31, 0x1 ;  /* 0x0000001f13067211 */ /* 0x050fe400078208ff */
[----:B------:R-:W-:Y:S02]  /*04c0*/  LEA.HI.X.SX32 R5, R18, R33, 0x1, P0 ;  /* 0x0000002112057211 */ /* 0x000fe400000f0eff */
[C---:B-1----:R-:W-:Y:S02]  /*04d0*/  LEA R12, P0, R20.reuse, R31, 0x1 ;  /* 0x0000001f140c7211 */ /* 0x042fe400078008ff */
[-C--:B------:R-:W-:Y:S01]  /*04e0*/  LEA.HI.X.SX32 R7, R19, R33.reuse, 0x1, P1 ;  /* 0x0000002113077211 */ /* 0x080fe200008f0eff */
[----:B------:R0:W4:Y:S01]  /*04f0*/  LDG.E.U16 R4, [R4.64] ;  /* 0x0000000604047981 */ /* 0x000122000c1e1500 */
[----:B------:R-:W-:-:S03]  /*0500*/  LEA.HI.X.SX32 R13, R20, R33, 0x1, P0 ;  /* 0x00000021140d7211 */ /* 0x000fc600000f0eff */
[----:B------:R-:W4:Y:S04]  /*0510*/  LDG.E.U16 R6, [R6.64] ;  /* 0x0000000606067981 */ /* 0x000f28000c1e1500 */
[----:B------:R-:W4:Y:S01]  /*0520*/  LDG.E.U16 R12, [R12.64] ;  /* 0x000000060c0c7981 */ /* 0x000f22000c1e1500 */
[C---:B------:R-:W-:Y:S02]  /*0530*/  LOP3.LUT R36, R32.reuse, 0xc0, RZ, 0xc0, !PT ;  /* 0x000000c020247812 */ /* 0x040fe400078ec0ff */
[----:B------:R-:W-:Y:S02]  /*0540*/  SHF.L.U32 R30, R32, 0x1, RZ ;  /* 0x00000001201e7819 */ /* 0x000fe400000006ff */
[----:B------:R-:W-:-:S04]  /*0550*/  SHF.R.U32.HI R0, RZ, 0x2, R36 ;  /* 0x00000002ff007819 */ /* 0x000fc80000011624 */
[----:B------:R-:W-:-:S04]  /*0560*/  LOP3.LUT R0, R0, 0x1fe, R30, 0x78, !PT ;  /* 0x000001fe00007812 */ /* 0x000fc800078e781e */
[----:B------:R-:W-:Y:S01]  /*0570*/  LOP3.LUT R3, R0, 0x40, RZ, 0x3c, !PT ;  /* 0x0000004000037812 */ /* 0x000fe200078e3cff */
[----:B------:R-:W-:Y:S01]  /*0580*/  IMAD.MOV.U32 R17, RZ, RZ, -0x800000 ;  /* 0xff800000ff117424 */ /* 0x000fe200078e00ff */
[----:B------:R-:W-:Y:S01]  /*0590*/  CS2R R104, SRZ ;  /* 0x0000000000687805 */ /* 0x000fe2000001ff00 */
[----:B------:R-:W-:Y:S01]  /*05a0*/  IMAD.MOV.U32 R138, RZ, RZ, 0x3f800000 ;  /* 0x3f800000ff8a7424 */ /* 0x000fe200078e00ff */
[----:B------:R-:W-:Y:S01]  /*05b0*/  CS2R R106, SRZ ;  /* 0x00000000006a7805 */ /* 0x000fe2000001ff00 */
[----:B------:R-:W-:Y:S01]  /*05c0*/  IMAD.MOV.U32 R137, RZ, RZ, 0x3f800000 ;  /* 0x3f800000ff897424 */ /* 0x000fe200078e00ff */
[----:B------:R-:W-:Y:S01]  /*05d0*/  CS2R R80, SRZ ;  /* 0x0000000000507805 */ /* 0x000fe2000001ff00 */
[----:B------:R-:W-:Y:S01]  /*05e0*/  IMAD.MOV.U32 R20, RZ, RZ, -0x800000 ;  /* 0xff800000ff147424 */ /* 0x000fe200078e00ff */
[----:B------:R-:W-:Y:S01]  /*05f0*/  CS2R R82, SRZ ;  /* 0x0000000000527805 */ /* 0x000fe2000001ff00 */
        /* <DEDUP_REMOVED lines=12> */
[----:B0-----:R-:W-:Y:S01]  /*06c0*/  LOP3.LUT R5, R32, 0x7f, RZ, 0xc0, !PT ;  /* 0x0000007f20057812 */ /* 0x001fe200078ec0ff */
[----:B--2---:R-:W-:Y:S04]  /*06d0*/  STS.U16 [R0+0x4000], R21 ;  /* 0x0040001500007388 */ /* 0x004fe80000000400 */
[----:B---3--:R-:W-:Y:S04]  /*06e0*/  STS.U16 [R0+0x4400], R23 ;  /* 0x0044001700007388 */ /* 0x008fe80000000400 */
[----:B-----5:R-:W-:Y:S04]  /*06f0*/  STS.U16 [R0+0x4800], R25 ;  /* 0x0048001900007388 */ /* 0x020fe80000000400 */
[----:B------:R-:W-:Y:S04]  /*0700*/  STS.U16 [R0+0x4c00], R27 ;  /* 0x004c001b00007388 */ /* 0x000fe80000000400 */
        /* <DEDUP_REMOVED lines=8> */
[----:B------:R0:W-:Y:S02]  /*0790*/  STS.U16 [R3+0x5200], R2 ;  /* 0x0052000203007388 */ /* 0x0001e40000000400 */
[----:B0-----:R-:W-:-:S04]  /*07a0*/  IADD3 R2, R16, 0x40, RZ ;  /* 0x0000004010027810 */ /* 0x001fc80007ffe0ff */
[----:B------:R-:W-:Y:S01]  /*07b0*/  ISETP.GE.AND P0, PT, R2, 0x1, PT ;  /* 0x000000010200780c */ /* 0x000fe20003f06270 */
[----:B----4-:R-:W-:Y:S01]  /*07c0*/  STS.U16 [R3+0x5600], R4 ;  /* 0x0056000403007388 */ /* 0x010fe20000000400 */
[----:B------:R-:W-:-:S03]  /*07d0*/  LOP3.LUT R2, R32, 0x80, RZ, 0xc0, !PT ;  /* 0x0000008020027812 */ /* 0x000fc600078ec0ff */
[----:B------:R-:W-:Y:S04]  /*07e0*/  STS.U16 [R3+0x5a00], R6 ;  /* 0x005a000603007388 */ /* 0x000fe80000000400 */
[----:B------:R0:W-:Y:S02]  /*07f0*/  STS.U16 [R3+0x5e00], R12 ;  /* 0x005e000c03007388 */ /* 0x0001e40000000400 */
[----:B0-----:R-:W-:Y:S02]  /*0800*/  LOP3.LUT R3, R32, 0x60, RZ, 0xc0, !PT ;  /* 0x0000006020037812 */ /* 0x001fe400078ec0ff */
[----:B------:R-:W-:Y:S05]  /*0810*/  @!P0 BRA `(.L_x_0) ;  /* 0x000059d000008947 */ /* 0x000fea0003800000 */
[----:B------:R-:W-:Y:S01]  /*0820*/  SHF.R.U32.HI R14, RZ, 0x2, R32 ;  /* 0x00000002ff0e7819 */ /* 0x000fe20000011620 */
[----:B------:R-:W-:Y:S01]  /*0830*/  IMAD R7, R5, c[0x0][0x1b4], RZ ;  /* 0x00006d0005077a24 */ /* 0x000fe200078e02ff */
[----:B------:R-:W-:Y:S01]  /*0840*/  SHF.R.U32.HI R3, RZ, 0x1, R3 ;  /* 0x00000001ff037819 */ /* 0x000fe20000011603 */
[----:B------:R-:W-:Y:S01]  /*0850*/  IMAD R6, R35, c[0x0][0x1a4], RZ ;  /* 0x0000690023067a24 */ /* 0x000fe200078e02ff */
[----:B------:R-:W-:Y:S01]  /*0860*/  SGXT.U32 R14, R14, 0x3 ;  /* 0x000000030e0e781a */ /* 0x000fe20000000000 */
[----:B------:R-:W-:Y:S01]  /*0870*/  IMAD.MOV.U32 R37, RZ, RZ, c[0x0][0x1a4] ;  /* 0x00006900ff257624 */ /* 0x000fe200078e00ff */
[----:B------:R-:W-:Y:S01]  /*0880*/  ISETP.NE.U32.AND P0, PT, R2, RZ, PT ;  /* 0x000000ff0200720c */ /* 0x000fe20003f05070 */
[C---:B------:R-:W-:Y:S01]  /*0890*/  IMAD.SHL.U32 R11, R7.reuse, 0x2, RZ ;  /* 0x00000002070b7824 */ /* 0x040fe200078e00ff */
[----:B------:R-:W-:Y:S01]  /*08a0*/  LOP3.LUT R14, R16, R3, R14, 0xfe, !PT ;  /* 0x00000003100e7212 */ /* 0x000fe200078efe0e */
[----:B------:R-:W-:Y:S01]  /*08b0*/  IMAD R3, R34, c[0x0][0x1b0], RZ ;  /* 0x00006c0022037a24 */ /* 0x000fe200078e02ff */
[----:B------:R-:W-:Y:S01]  /*08c0*/  LOP3.LUT R2, R32, 0x3f, RZ, 0xc0, !PT ;  /* 0x0000003f20027812 */ /* 0x000fe200078ec0ff */
[----:B------:R-:W-:Y:S01]  /*08d0*/  IMAD.HI R10, R7, 0x2, RZ ;  /* 0x00000002070a7827 */ /* 0x000fe200078e02ff */
[----:B------:R-:W-:Y:S01]  /*08e0*/  SEL R12, RZ, 0x110, !P0 ;  /* 0x00000110ff0c7807 */ /* 0x000fe20004000000 */
[----:B------:R-:W-:Y:S01]  /*08f0*/  CS2R R104, SRZ ;  /* 0x0000000000687805 */ /* 0x000fe2000001ff00 */
[----:B------:R-:W-:Y:S01]  /*0900*/  SHF.L.U32 R8, R3, 0x1, RZ ;  /* 0x0000000103087819 */ /* 0x000fe200000006ff */
[----:B------:R-:W-:Y:S01]  /*0910*/  IMAD R7, R37, 0x4, R6 ;  /* 0x0000000425077824 */ /* 0x000fe200078e0206 */
[----:B------:R-:W-:Y:S01]  /*0920*/  SHF.R.U32.HI R13, RZ, 0x7, R32 ;  /* 0x00000007ff0d7819 */ /* 0x000fe20000011620 */
[----:B------:R-:W-:Y:S01]  /*0930*/  IMAD.HI R9, R3, 0x2, RZ ;  /* 0x0000000203097827 */ /* 0x000fe200078e02ff */
[----:B------:R-:W-:Y:S01]  /*0940*/  IADD3 R141, P2, P3, R11, c[0x0][0x170], R8 ;  /* 0x00005c000b8d7a10 */ /* 0x000fe20007b5e008 */
[----:B------:R-:W-:Y:S01]  /*0950*/  CS2R R106, SRZ ;  /* 0x00000000006a7805 */ /* 0x000fe2000001ff00 */
[----:B------:R-:W-:Y:S01]  /*0960*/  MOV R138, 0x3f800000 ;  /* 0x3f800000008a7802 */ /* 0x000fe20000000f00 */
[----:B------:R-:W-:Y:S01]  /*0970*/  IMAD.SHL.U32 R15, R5, 0x2, RZ ;  /* 0x00000002050f7824 */ /* 0x000fe200078e00ff */
[----:B------:R-:W-:Y:S01]  /*0980*/  IADD3.X R31, R10, c[0x0][0x174], R9, P2, P3 ;  /* 0x00005d000a1f7a10 */ /* 0x000fe200017e6409 */
[C---:B------:R-:W-:Y:S01]  /*0990*/  IMAD R8, R37.reuse, 0x4, R7 ;  /* 0x0000000425087824 */ /* 0x040fe200078e0207 */
[----:B------:R-:W-:Y:S01]  /*09a0*/  CS2R R80, SRZ ;  /* 0x0000000000507805 */ /* 0x000fe2000001ff00 */
[----:B------:R-:W-:Y:S01]  /*09b0*/  IMAD R4, R34, c[0x0][0x1a0], RZ ;  /* 0x0000680022047a24 */ /* 0x000fe200078e02ff */
[----:B------:R-:W-:Y:S01]  /*09c0*/  LOP3.LUT R15, R12, R15, RZ, 0x3c, !PT ;  /* 0x0000000f0c0f7212 */ /* 0x000fe200078e3cff */
[----:B------:R-:W-:Y:S01]  /*09d0*/  IMAD R5, R2, c[0x0][0x1a8], RZ ;  /* 0x00006a0002057a24 */ /* 0x000fe200078e02ff */
[----:B------:R-:W-:Y:S01]  /*09e0*/  CS2R R82, SRZ ;  /* 0x0000000000527805 */ /* 0x000fe2000001ff00 */
[----:B------:R-:W-:Y:S01]  /*09f0*/  IMAD R9, R37, 0x4, R8 ;  /* 0x0000000425097824 */ /* 0x000fe200078e0208 */
[----:B------:R-:W-:Y:S01]  /*0a00*/  CS2R R64, SRZ ;  /* 0x0000000000407805 */ /* 0x000fe2000001ff00 */
[----:B------:R-:W-:Y:S01]  /*0a10*/  IMAD.SHL.U32 R2, R4, 0x2, RZ ;  /* 0x0000000204027824 */ /* 0x000fe200078e00ff */
[----:B------:R-:W-:Y:S01]  /*0a20*/  CS2R R66, SRZ ;  /* 0x0000000000427805 */ /* 0x000fe2000001ff00 */
[----:B------:R-:W-:Y:S01]  /*0a30*/  IMAD.SHL.U32 R3, R5, 0x2, RZ ;  /* 0x0000000205037824 */ /* 0x000fe200078e00ff */
[----:B------:R-:W-:Y:S01]  /*0a40*/  LEA R10, R37, R9, 0x2 ;  /* 0x00000009250a7211 */ /* 0x000fe200078e10ff */
[----:B------:R-:W-:Y:S01]  /*0a50*/  IMAD.SHL.U32 R12, R32, 0x40, RZ ;  /* 0x00000040200c7824 */ /* 0x000fe200078e00ff */
[----:B------:R-:W-:Y:S01]  /*0a60*/  CS2R R92, SRZ ;  /* 0x00000000005c7805 */ /* 0x000fe2000001ff00 */
[----:B------:R-:W-:Y:S01]  /*0a70*/  IMAD.HI R4, R4, 0x2, RZ ;  /* 0x0000000204047827 */ /* 0x000fe200078e02ff */
[----:B------:R-:W-:Y:S01]  /*0a80*/  IADD3 R33, P0, P1, R3, c[0x0][0x168], R2 ;  /* 0x00005a0003217a10 */ /* 0x000fe2000791e002 */
[----:B------:R-:W-:Y:S01]  /*0a90*/  CS2R R94, SRZ ;  /* 0x00000000005e7805 */ /* 0x000fe2000001ff00 */
[----:B------:R-:W-:Y:S01]  /*0aa0*/  LOP3.LUT R2, R30, 0x10, RZ, 0xc0, !PT ;  /* 0x000000101e027812 */ /* 0x000fe200078ec0ff */
[----:B------:R-:W-:Y:S01]  /*0ab0*/  IMAD R11, R37, 0x4, R10 ;  /* 0x00000004250b7824 */ /* 0x000fe200078e020a */
[----:B------:R-:W-:Y:S01]  /*0ac0*/  LOP3.LUT R16, R12, 0x400, RZ, 0xc0, !PT ;  /* 0x000004000c107812 */ /* 0x000fe200078ec0ff */
[----:B------:R-:W-:Y:S01]  /*0ad0*/  IMAD.HI R5, R5, 0x2, RZ ;  /* 0x0000000205057827 */ /* 0x000fe200078e02ff */
[----:B------:R-:W-:Y:S01]  /*0ae0*/  LOP3.LUT R18, R2, 0x60, R32, 0xf8, !PT ;  /* 0x0000006002127812 */ /* 0x000fe200078ef820 */
[----:B------:R-:W-:Y:S01]  /*0af0*/  CS2R R76, SRZ ;  /* 0x00000000004c7805 */ /* 0x000fe2000001ff00 */
[----:B------:R-:W-:Y:S01]  /*0b00*/  SGXT.U32 R2, R13, 0x1 ;  /* 0x000000010d02781a */ /* 0x000fe20000000000 */
[----:B------:R-:W-:Y:S01]  /*0b10*/  IMAD R12, R37, 0x4, R11 ;  /* 0x00000004250c7824 */ /* 0x000fe200078e020b */
[----:B------:R-:W-:Y:S01]  /*0b20*/  LOP3.LUT R3, R32, 0x7, RZ, 0xc0, !PT ;  /* 0x0000000720037812 */ /* 0x000fe200078ec0ff */
[----:B------:R-:W-:Y:S01]  /*0b30*/  IMAD.MOV.U32 R39, RZ, RZ, c[0x0][0x1b8] ;  /* 0x00006e00ff277624 */ /* 0x000fe200078e00ff */
[----:B------:R-:W-:Y:S01]  /*0b40*/  IADD3.X R35, R5, c[0x0][0x16c], R4, P0, P1 ;  /* 0x00005b0005237a10 */ /* 0x000fe200007e2404 */
[----:B------:R-:W-:Y:S01]  /*0b50*/  IMAD R17, R2, c[0x0][0x1b8], RZ ;  /* 0x00006e0002117a24 */ /* 0x000fe200078e02ff */
[-C--:B------:R-:W-:Y:S01]  /*0b60*/  LEA R28, P1, R6, R33.reuse, 0x1 ;  /* 0x00000021061c7211 */ /* 0x080fe200078208ff */
[----:B------:R-:W-:Y:S01]  /*0b70*/  IMAD R2, R37, 0x4, R12 ;  /* 0x0000000425027824 */ /* 0x000fe200078e020c */
[----:B------:R-:W-:Y:S01]  /*0b80*/  LEA R22, P3, R8, R33, 0x1 ;  /* 0x0000002108167211 */ /* 0x000fe200078608ff */
[----:B------:R-:W-:Y:S01]  /*0b90*/  IMAD R21, R3, 0x90, RZ ;  /* 0x0000009003157824 */ /* 0x000fe200078e02ff */
[-C--:B------:R-:W-:Y:S01]  /*0ba0*/  LEA.HI.X.SX32 R29, R6, R35.reuse, 0x1, P1 ;  /* 0x00000023061d7211 */ /* 0x080fe200008f0eff */
[----:B------:R-:W-:Y:S01]  /*0bb0*/  IMAD.MOV.U32 R108, RZ, RZ, -0x800000 ;  /* 0xff800000ff6c7424 */ /* 0x000fe200078e00ff */
[----:B------:R-:W-:Y:S01]  /*0bc0*/  LEA R4, R37, R2, 0x2 ;  /* 0x0000000225047211 */ /* 0x000fe200078e10ff */
[----:B------:R-:W-:Y:S01]  /*0bd0*/  IMAD.MOV.U32 R137, RZ, RZ, 0x3f800000 ;  /* 0x3f800000ff897424 */ /* 0x000fe200078e00ff */
[----:B------:R-:W-:Y:S01]  /*0be0*/  LEA.HI.X.SX32 R23, R8, R35, 0x1, P3 ;  /* 0x0000002308177211 */ /* 0x000fe200018f0eff */
[----:B------:R-:W-:Y:S01]  /*0bf0*/  STL.64 [R1+0x108], R28 ;  /* 0x0001081c01007387 */ /* 0x000fe20000100a00 */
[----:B------:R-:W-:Y:S01]  /*0c00*/  LOP3.LUT R13, R21, R18, RZ, 0x3c, !PT ;  /* 0x00000012150d7212 */ /* 0x000fe200078e3cff */
[----:B------:R-:W-:Y:S01]  /*0c10*/  IMAD R5, R37, 0x4, R4 ;  /* 0x0000000425057824 */ /* 0x000fe200078e0204 */
[-C--:B------:R-:W-:Y:S01]  /*0c20*/  LEA R26, P2, R7, R33.reuse, 0x1 ;  /* 0x00000021071a7211 */ /* 0x080fe200078408ff */
[----:B------:R0:W-:Y:S01]  /*0c30*/  STL.64 [R1+0xf8], R22 ;  /* 0x0000f81601007387 */ /* 0x0001e20000100a00 */
[----:B------:R-:W-:Y:S01]  /*0c40*/  LEA R24, P4, R9, R33, 0x1 ;  /* 0x0000002109187211 */ /* 0x000fe200078808ff */
[----:B------:R-:W-:Y:S01]  /*0c50*/  IMAD.IADD R16, R16, 0x1, R13 ;  /* 0x0000000110107824 */ /* 0x000fe200078e020d */
[-C--:B------:R-:W-:Y:S01]  /*0c60*/  LEA.HI.X.SX32 R27, R7, R35.reuse, 0x1, P2 ;  /* 0x00000023071b7211 */ /* 0x080fe200010f0eff */
[----:B------:R-:W-:Y:S01]  /*0c70*/  IMAD R13, R37, 0x4, R5 ;  /* 0x00000004250d7824 */ /* 0x000fe200078e0205 */
[----:B------:R-:W-:Y:S01]  /*0c80*/  LEA.HI.X.SX32 R25, R9, R35, 0x1, P4 ;  /* 0x0000002309197211 */ /* 0x000fe200020f0eff */
[----:B------:R-:W-:Y:S01]  /*0c90*/  IMAD R18, R39, 0x2, R17 ;  /* 0x0000000227127824 */ /* 0x000fe200078e0211 */
[----:B------:R-:W-:Y:S01]  /*0ca0*/  LEA R40, P0, R17, R141, 0x1 ;  /* 0x0000008d11287211 */ /* 0x000fe200078008ff */
[----:B------:R1:W-:Y:S01]  /*0cb0*/  STL.64 [R1+0x100], R26 ;  /* 0x0001001a01007387 */ /* 0x0003e20000100a00 */
[----:B------:R-:W-:Y:S01]  /*0cc0*/  IMAD R6, R37, 0x4, R13 ;  /* 0x0000000425067824 */ /* 0x000fe200078e020d */
[----:B------:R-:W-:Y:S01]  /*0cd0*/  LOP3.LUT R21, R21, 0x30, R30, 0x78, !PT ;  /* 0x0000003015157812 */ /* 0x000fe200078e781e */
[----:B------:R-:W-:Y:S01]  /*0ce0*/  IMAD R19, R39, 0x2, R18 ;  /* 0x0000000227137824 */ /* 0x000fe200078e0212 */
[C---:B0-----:R-:W-:Y:S01]  /*0cf0*/  LEA R22, P1, R10.reuse, R33, 0x1 ;  /* 0x000000210a167211 */ /* 0x041fe200078208ff */
[----:B------:R0:W-:Y:S01]  /*0d00*/  STL.64 [R1+0xf0], R24 ;  /* 0x0000f01801007387 */ /* 0x0001e20000100a00 */
[----:B------:R-:W-:Y:S01]  /*0d10*/  IMAD R7, R37, 0x4, R6 ;  /* 0x0000000425077824 */ /* 0x000fe200078e0206 */
[----:B------:R-:W-:Y:S01]  /*0d20*/  LEA.HI.X.SX32 R41, R17, R31, 0x1, P0 ;  /* 0x0000001f11297211 */ /* 0x000fe200000f0eff */
[----:B------:R-:W-:Y:S01]  /*0d30*/  CS2R R78, SRZ ;  /* 0x00000000004e7805 */ /* 0x000fe2000001ff00 */
[----:B------:R-:W-:Y:S01]  /*0d40*/  LEA.HI.X.SX32 R23, R10, R35, 0x1, P1 ;  /* 0x000000230a177211 */ /* 0x000fe200008f0eff */
[----:B------:R-:W-:Y:S01]  /*0d50*/  IMAD R8, R37, 0x4, R7 ;  /* 0x0000000425087824 */ /* 0x000fe200078e0207 */
[----:B------:R-:W-:Y:S01]  /*0d60*/  LEA R20, R39, R19, 0x1 ;  /* 0x0000001327147211 */ /* 0x000fe200078e08ff */
[----:B------:R-:W-:Y:S01]  /*0d70*/  CS2R R72, SRZ ;  /* 0x0000000000487805 */ /* 0x000fe2000001ff00 */
[-C--:B-1----:R-:W-:Y:S01]  /*0d80*/  LEA R26, P1, R11, R33.reuse, 0x1 ;  /* 0x000000210b1a7211 */ /* 0x082fe200078208ff */
[----:B------:R1:W-:Y:S01]  /*0d90*/  STL.64 [R1+0xe8], R22 ;  /* 0x0000e81601007387 */ /* 0x0003e20000100a00 */
[----:B------:R-:W-:Y:S01]  /*0da0*/  IMAD R9, R37, 0x4, R8 ;  /* 0x0000000425097824 */ /* 0x000fe200078e0208 */
[----:B------:R-:W-:Y:S01]  /*0db0*/  CS2R R74, SRZ ;  /* 0x00000000004a7805 */ /* 0x000fe2000001ff00 */
[----:B0-----:R-:W-:Y:S01]  /*0dc0*/  LEA R24, P2, R12, R33, 0x1 ;  /* 0x000000210c187211 */ /* 0x001fe200078408ff */
[----:B------:R-:W-:Y:S01]  /*0dd0*/  CS2R R56, SRZ ;  /* 0x0000000000387805 */ /* 0x000fe2000001ff00 */
[----:B------:R-:W-:Y:S01]  /*0de0*/  LEA.HI.X.SX32 R27, R11, R35, 0x1, P1 ;  /* 0x000000230b1b7211 */ /* 0x000fe200008f0eff */
[C---:B------:R-:W-:Y:S01]  /*0df0*/  IMAD R10, R37.reuse, 0x4, R9 ;  /* 0x00000004250a7824 */ /* 0x040fe200078e0209 */
[----:B------:R-:W-:Y:S01]  /*0e00*/  LEA R28, P1, R2, R33, 0x1 ;  /* 0x00000021021c7211 */ /* 0x000fe200078208ff */
[----:B------:R-:W-:Y:S01]  /*0e10*/  CS2R R58, SRZ ;  /* 0x00000000003a7805 */ /* 0x000fe2000001ff00 */
[-C--:B------:R-:W-:Y:S01]  /*0e20*/  LEA.HI.X.SX32 R25, R12, R35.reuse, 0x1, P2 ;  /* 0x000000230c197211 */ /* 0x080fe200010f0eff */
[----:B------:R0:W-:Y:S01]  /*0e30*/  STL.64 [R1+0xe0], R26 ;  /* 0x0000e01a01007387 */ /* 0x0001e20000100a00 */
[----:B------:R-:W-:Y:S01]  /*0e40*/  LEA.HI.X.SX32 R29, R2, R35, 0x1, P1 ;  /* 0x00000023021d7211 */ /* 0x000fe200008f0eff */
[----:B------:R-:W-:Y:S01]  /*0e50*/  IMAD R2, R37, 0x4, R10 ;  /* 0x0000000425027824 */ /* 0x000fe200078e020a */
[----:B------:R-:W-:Y:S01]  /*0e60*/  LEA R42, P1, R5, R33, 0x1 ;  /* 0x00000021052a7211 */ /* 0x000fe200078208ff */
[----:B------:R2:W-:Y:S01]  /*0e70*/  STL.64 [R1+0xd8], R24 ;  /* 0x0000d81801007387 */ /* 0x0005e20000100a00 */
[----:B-1----:R-:W-:Y:S01]  /*0e80*/  IMAD R22, R39, 0x2, R20 ;  /* 0x0000000227167824 */ /* 0x002fe200078e0214 */
[----:B------:R-:W-:Y:S01]  /*0e90*/  CS2R R52, SRZ ;  /* 0x0000000000347805 */ /* 0x000fe2000001ff00 */
[----:B------:R-:W-:Y:S01]  /*0ea0*/  LEA.HI.X.SX32 R43, R5, R35, 0x1, P1 ;  /* 0x00000023052b7211 */ /* 0x000fe200008f0eff */
[----:B------:R1:W-:Y:S01]  /*0eb0*/  STL.64 [R1+0xd0], R28 ;  /* 0x0000d01c01007387 */ /* 0x0003e20000100a00 */
[----:B------:R-:W-:Y:S01]  /*0ec0*/  IMAD R23, R39, 0x2, R22 ;  /* 0x0000000227177824 */ /* 0x000fe200078e0216 */
[----:B------:R-:W-:Y:S01]  /*0ed0*/  CS2R R54, SRZ ;  /* 0x0000000000367805 */ /* 0x000fe2000001ff00 */
[----:B------:R-:W-:Y:S01]  /*0ee0*/  LOP3.LUT R252, R14, 0x8, RZ, 0xfc, !PT ;  /* 0x000000080efc7812 */ /* 0x000fe200078efcff */
[----:B------:R-:W-:Y:S01]  /*0ef0*/  UMOV UR4, URZ ;  /* 0x0000003f00047c82 */ /* 0x000fe20008000000 */
[----:B0-----:R-:W-:-:S02]  /*0f00*/  LEA R26, P2, R4, R33, 0x1 ;  /* 0x00000021041a7211 */ /* 0x001fc400078408ff */
[----:B--2---:R-:W-:Y:S02]  /*0f10*/  LEA R24, R39, R23, 0x1 ;  /* 0x0000001727187211 */ /* 0x004fe400078e08ff */
[----:B------:R-:W-:Y:S01]  /*0f20*/  LEA.HI.X.SX32 R27, R4, R35, 0x1, P2 ;  /* 0x00000023041b7211 */ /* 0x000fe200010f0eff */
[----:B------:R-:W-:Y:S01]  /*0f30*/  IMAD R4, R37, 0x4, R2 ;  /* 0x0000000425047824 */ /* 0x000fe200078e0202 */
[----:B-1----:R-:W-:Y:S01]  /*0f40*/  LEA R28, P2, R13, R33, 0x1 ;  /* 0x000000210d1c7211 */ /* 0x002fe200078408ff */
[----:B------:R-:W-:Y:S02]  /*0f50*/  IMAD R25, R39, 0x2, R24 ;  /* 0x0000000227197824 */ /* 0x000fe400078e0218 */
[----:B------:R0:W-:Y:S01]  /*0f60*/  STL.64 [R1+0xc8], R26 ;  /* 0x0000c81a01007387 */ /* 0x0001e20000100a00 */
[----:B------:R-:W-:Y:S01]  /*0f70*/  LEA.HI.X.SX32 R29, R13, R35, 0x1, P2 ;  /* 0x000000230d1d7211 */ /* 0x000fe200010f0eff */
[C---:B------:R-:W-:Y:S02]  /*0f80*/  IMAD R5, R37.reuse, 0x4, R4 ;  /* 0x0000000425057824 */ /* 0x040fe400078e0204 */
[----:B------:R1:W-:Y:S02]  /*0f90*/  STL.64 [R1+0xc0], R42 ;  /* 0x0000c02a01007387 */ /* 0x0003e40000100a00 */
[----:B------:R-:W-:-:S02]  /*0fa0*/  IMAD R11, R37, 0x4, R5 ;  /* 0x00000004250b7824 */ /* 0x000fc400078e0205 */
[----:B------:R2:W-:Y:S01]  /*0fb0*/  STL.64 [R1+0xb8], R28 ;  /* 0x0000b81c01007387 */ /* 0x0005e20000100a00 */
[----:B0-----:R-:W-:Y:S01]  /*0fc0*/  IMAD R26, R39, 0x2, R25 ;  /* 0x00000002271a7824 */ /* 0x001fe200078e0219 */
[----:B-1----:R-:W-:-:S04]  /*0fd0*/  LEA R42, P2, R7, R33, 0x1 ;  /* 0x00000021072a7211 */ /* 0x002fc800078408ff */
[----:B------:R-:W-:Y:S02]  /*0fe0*/  LEA R27, R39, R26, 0x1 ;  /* 0x0000001a271b7211 */ /* 0x000fe400078e08ff */
[C---:B--2---:R-:W-:Y:S02]  /*0ff0*/  LEA R28, P1, R6.reuse, R33, 0x1 ;  /* 0x00000021061c7211 */ /* 0x044fe400078208ff */
[-C--:B------:R-:W-:Y:S01]  /*1000*/  LEA.HI.X.SX32 R43, R7, R35.reuse, 0x1, P2 ;  /* 0x00000023072b7211 */ /* 0x080fe200010f0eff */
[----:B------:R-:W-:Y:S01]  /*1010*/  IMAD R13, R39, 0x2, R27 ;  /* 0x00000002270d7824 */ /* 0x000fe200078e021b */
[----:B------:R-:W-:Y:S01]  /*1020*/  LEA.HI.X.SX32 R29, R6, R35, 0x1, P1 ;  /* 0x00000023061d7211 */ /* 0x000fe200008f0eff */
[----:B------:R-:W-:Y:S01]  /*1030*/  IMAD R6, R37, 0x4, R11 ;  /* 0x0000000425067824 */ /* 0x000fe200078e020b */
[CC--:B------:R-:W-:Y:S02]  /*1040*/  LEA R46, P1, R8.reuse, R33.reuse, 0x1 ;  /* 0x00000021082e7211 */ /* 0x0c0fe400078208ff */
[----:B------:R-:W-:Y:S01]  /*1050*/  LEA R44, P2, R9, R33, 0x1 ;  /* 0x00000021092c7211 */ /* 0x000fe200078408ff */
[----:B------:R0:W-:Y:S01]  /*1060*/  STL.64 [R1+0xb0], R28 ;  /* 0x0000b01c01007387 */ /* 0x0001e20000100a00 */
[-C--:B------:R-:W-:Y:S01]  /*1070*/  LEA.HI.X.SX32 R47, R8, R35.reuse, 0x1, P1 ;  /* 0x00000023082f7211 */ /* 0x080fe200008f0eff */
[----:B------:R-:W-:Y:S01]  /*1080*/  IMAD R7, R37, 0x4, R6 ;  /* 0x0000000425077824 */ /* 0x000fe200078e0206 */
[----:B------:R-:W-:Y:S01]  /*1090*/  LEA.HI.X.SX32 R45, R9, R35, 0x1, P2 ;  /* 0x00000023092d7211 */ /* 0x000fe200010f0eff */
[----:B------:R1:W-:Y:S02]  /*10a0*/  STL.64 [R1+0xa8], R42 ;  /* 0x0000a82a01007387 */ /* 0x0003e40000100a00 */
[----:B------:R-:W-:-:S02]  /*10b0*/  IMAD R12, R37, 0x4, R7 ;  /* 0x00000004250c7824 */ /* 0x000fc400078e0207 */
[----:B------:R2:W-:Y:S02]  /*10c0*/  STL.64 [R1+0xa0], R46 ;  /* 0x0000a02e01007387 */ /* 0x0005e40000100a00 */
[----:B------:R-:W-:Y:S02]  /*10d0*/  IMAD R8, R37, 0x4, R12 ;  /* 0x0000000425087824 */ /* 0x000fe400078e020c */
[----:B------:R3:W-:Y:S01]  /*10e0*/  STL.64 [R1+0x98], R44 ;  /* 0x0000982c01007387 */ /* 0x0007e20000100a00 */
[----:B0-----:R-:W-:Y:S02]  /*10f0*/  IMAD R28, R39, 0x2, R13 ;  /* 0x00000002271c7824 */ /* 0x001fe400078e020d */
[----:B------:R-:W-:Y:S01]  /*1100*/  IMAD R9, R37, 0x4, R8 ;  /* 0x0000000425097824 */ /* 0x000fe200078e0208 */
[----:B-1----:R-:W-:Y:S02]  /*1110*/  LEA R42, P3, R10, R33, 0x1 ;  /* 0x000000210a2a7211 */ /* 0x002fe400078608ff */
[----:B------:R-:W-:-:S02]  /*1120*/  LEA R29, R39, R28, 0x1 ;  /* 0x0000001c271d7211 */ /* 0x000fc400078e08ff */
[----:B------:R-:W-:Y:S02]  /*1130*/  LEA.HI.X.SX32 R43, R10, R35, 0x1, P3 ;  /* 0x000000230a2b7211 */ /* 0x000fe400018f0eff */
[-C--:B--2---:R-:W-:Y:S02]  /*1140*/  LEA R46, P1, R2, R33.reuse, 0x1 ;  /* 0x00000021022e7211 */ /* 0x084fe400078208ff */
[----:B---3--:R-:W-:Y:S01]  /*1150*/  LEA R44, P2, R4, R33, 0x1 ;  /* 0x00000021042c7211 */ /* 0x008fe200078408ff */
[----:B------:R0:W-:Y:S01]  /*1160*/  STL.64 [R1+0x90], R42 ;  /* 0x0000902a01007387 */ /* 0x0001e20000100a00 */
[-C--:B------:R-:W-:Y:S01]  /*1170*/  LEA.HI.X.SX32 R47, R2, R35.reuse, 0x1, P1 ;  /* 0x00000023022f7211 */ /* 0x080fe200008f0eff */
[----:B------:R-:W-:Y:S01]  /*1180*/  IMAD R2, R37, 0x4, R9 ;  /* 0x0000000425027824 */ /* 0x000fe200078e0209 */
[----:B------:R-:W-:-:S03]  /*1190*/  LEA.HI.X.SX32 R45, R4, R35, 0x1, P2 ;  /* 0x00000023042d7211 */ /* 0x000fc600010f0eff */
[----:B------:R1:W-:Y:S01]  /*11a0*/  STL.64 [R1+0x88], R46 ;  /* 0x0000882e01007387 */ /* 0x0003e20000100a00 */
[----:B------:R-:W-:-:S03]  /*11b0*/  IMAD R4, R37, 0x4, R2 ;  /* 0x0000000425047824 */ /* 0x000fc600078e0202 */
[----:B------:R2:W-:Y:S01]  /*11c0*/  STL.64 [R1+0x80], R44 ;  /* 0x0000802c01007387 */ /* 0x0005e20000100a00 */
[----:B0-----:R-:W-:-:S04]  /*11d0*/  LEA R42, P3, R5, R33, 0x1 ;  /* 0x00000021052a7211 */ /* 0x001fc800078608ff */
[----:B------:R-:W-:Y:S02]  /*11e0*/  LEA.HI.X.SX32 R43, R5, R35, 0x1, P3 ;  /* 0x00000023052b7211 */ /* 0x000fe400018f0eff */
[-C--:B-1----:R-:W-:Y:S02]  /*11f0*/  LEA R46, P1, R11, R33.reuse, 0x1 ;  /* 0x000000210b2e7211 */ /* 0x082fe400078208ff */
[----:B------:R-:W-:Y:S01]  /*1200*/  LEA R5, R37, R4, 0x2 ;  /* 0x0000000425057211 */ /* 0x000fe200078e10ff */
[----:B------:R0:W-:Y:S01]  /*1210*/  STL.64 [R1+0x78], R42 ;  /* 0x0000782a01007387 */ /* 0x0001e20000100a00 */
[C---:B--2---:R-:W-:Y:S02]  /*1220*/  LEA R44, P2, R6.reuse, R33, 0x1 ;  /* 0x00000021062c7211 */ /* 0x044fe400078408ff */
[-C--:B------:R-:W-:Y:S02]  /*1230*/  LEA.HI.X.SX32 R47, R11, R35.reuse, 0x1, P1 ;  /* 0x000000230b2f7211 */ /* 0x080fe400008f0eff */
[----:B------:R-:W-:Y:S01]  /*1240*/  LEA.HI.X.SX32 R45, R6, R35, 0x1, P2 ;  /* 0x00000023062d7211 */ /* 0x000fe200010f0eff */
[----:B------:R-:W-:-:S02]  /*1250*/  IMAD R6, R37, 0x4, R5 ;  /* 0x0000000425067824 */ /* 0x000fc400078e0205 */
[----:B------:R-:W-:Y:S01]  /*1260*/  STL.64 [R1+0x70], R46 ;  /* 0x0000702e01007387 */ /* 0x000fe20000100a00 */
[----:B0-----:R-:W-:-:S03]  /*1270*/  LEA R42, P3, R7, R33, 0x1 ;  /* 0x00000021072a7211 */ /* 0x001fc600078608ff */
[----:B------:R0:W-:Y:S01]  /*1280*/  STL.64 [R1+0x68], R44 ;  /* 0x0000682c01007387 */ /* 0x0001e20000100a00 */
[----:B------:R-:W-:Y:S01]  /*1290*/  LEA.HI.X.SX32 R43, R7, R35, 0x1, P3 ;  /* 0x00000023072b7211 */ /* 0x000fe200018f0eff */
[----:B------:R-:W-:Y:S01]  /*12a0*/  IMAD R7, R37, 0x4, R6 ;  /* 0x0000000425077824 */ /* 0x000fe200078e0206 */
[----:B------:R-:W-:-:S03]  /*12b0*/  LEA R10, P3, R9, R33, 0x1 ;  /* 0x00000021090a7211 */ /* 0x000fc600078608ff */
[----:B------:R1:W-:Y:S01]  /*12c0*/  STL.64 [R1+0x60], R42 ;  /* 0x0000602a01007387 */ /* 0x0003e20000100a00 */
[----:B------:R-:W-:Y:S02]  /*12d0*/  LEA.HI.X.SX32 R11, R9, R35, 0x1, P3 ;  /* 0x00000023090b7211 */ /* 0x000fe400018f0eff */
[----:B0-----:R-:W-:-:S04]  /*12e0*/  LEA R44, P1, R12, R33, 0x1 ;  /* 0x000000210c2c7211 */ /* 0x001fc800078208ff */
[----:B------:R-:W-:Y:S02]  /*12f0*/  LEA.HI.X.SX32 R45, R12, R35, 0x1, P1 ;  /* 0x000000230c2d7211 */ /* 0x000fe400008f0eff */
[----:B-1----:R-:W-:-:S03]  /*1300*/  LEA R42, P2, R8, R33, 0x1 ;  /* 0x00000021082a7211 */ /* 0x002fc600078408ff */
[----:B------:R0:W-:Y:S01]  /*1310*/  STL.64 [R1+0x58], R44 ;  /* 0x0000582c01007387 */ /* 0x0001e20000100a00 */
[----:B------:R-:W-:Y:S01]  /*1320*/  LEA.HI.X.SX32 R43, R8, R35, 0x1, P2 ;  /* 0x00000023082b7211 */ /* 0x000fe200010f0eff */
[----:B------:R-:W-:-:S04]  /*1330*/  IMAD R8, R37, 0x4, R7 ;  /* 0x0000000425087824 */ /* 0x000fc800078e0207 */
[----:B------:R1:W-:Y:S01]  /*1340*/  STL.64 [R1+0x50], R42 ;  /* 0x0000502a01007387 */ /* 0x0003e20000100a00 */
[----:B0-----:R-:W-:-:S03]  /*1350*/  LEA R44, P1, R2, R33, 0x1 ;  /* 0x00000021022c7211 */ /* 0x001fc600078208ff */
[----:B------:R0:W-:Y:S01]  /*1360*/  STL.64 [R1+0x48], R10 ;  /* 0x0000480a01007387 */ /* 0x0001e20000100a00 */
[----:B------:R-:W-:Y:S01]  /*1370*/  LEA.HI.X.SX32 R45, R2, R35, 0x1, P1 ;  /* 0x00000023022d7211 */ /* 0x000fe200008f0eff */
[----:B------:R-:W-:Y:S01]  /*1380*/  IMAD R2, R37, 0x4, R8 ;  /* 0x0000000425027824 */ /* 0x000fe200078e0208 */
[-C--:B------:R-:W-:Y:S02]  /*1390*/  LEA R46, P1, R6, R33.reuse, 0x1 ;  /* 0x00000021062e7211 */ /* 0x080fe400078208ff */
[----:B-1----:R-:W-:Y:S01]  /*13a0*/  LEA R42, P2, R4, R33, 0x1 ;  /* 0x00000021042a7211 */ /* 0x002fe200078408ff */
[----:B------:R1:W-:Y:S01]  /*13b0*/  STL.64 [R1+0x40], R44 ;  /* 0x0000402c01007387 */ /* 0x0003e20000100a00 */
[-C--:B------:R-:W-:Y:S02]  /*13c0*/  LEA.HI.X.SX32 R47, R6, R35.reuse, 0x1, P1 ;  /* 0x00000023062f7211 */ /* 0x080fe400008f0eff */
[----:B------:R-:W-:Y:S02]  /*13d0*/  LEA.HI.X.SX32 R43, R4, R35, 0x1, P2 ;  /* 0x00000023042b7211 */ /* 0x000fe400010f0eff */
[----:B0-----:R-:W-:-:S02]  /*13e0*/  LEA R10, P3, R5, R33, 0x1 ;  /* 0x00000021050a7211 */ /* 0x001fc400078608ff */
[C---:B------:R-:W-:Y:S01]  /*13f0*/  LEA R6, P0, R18.reuse, R141, 0x1 ;  /* 0x0000008d12067211 */ /* 0x040fe200078008ff */
[----:B------:R0:W-:Y:S01]  /*1400*/  STL.64 [R1+0x38], R42 ;  /* 0x0000382a01007387 */ /* 0x0001e20000100a00 */
[----:B------:R-:W-:Y:S02]  /*1410*/  LEA.HI.X.SX32 R11, R5, R35, 0x1, P3 ;  /* 0x00000023050b7211 */ /* 0x000fe400018f0eff */
[----:B------:R-:W-:Y:S02]  /*1420*/  LEA R250, P1, R19, R141, 0x1 ;  /* 0x0000008d13fa7211 */ /* 0x000fe400078208ff */
[----:B-1----:R-:W-:Y:S01]  /*1430*/  LEA R44, P2, R7, R33, 0x1 ;  /* 0x00000021072c7211 */ /* 0x002fe200078408ff */
[----:B------:R1:W-:Y:S01]  /*1440*/  STL.64 [R1+0x30], R10 ;  /* 0x0000300a01007387 */ /* 0x0003e20000100a00 */
[----:B------:R-:W-:Y:S01]  /*1450*/  LEA.HI.X.SX32 R251, R19, R31, 0x1, P1 ;  /* 0x0000001f13fb7211 */ /* 0x000fe200008f0eff */
[----:B------:R-:W-:Y:S01]  /*1460*/  IMAD.MOV.U32 R19, RZ, RZ, RZ ;  /* 0x000000ffff137224 */ /* 0x000fe200078e00ff */
[----:B------:R-:W-:Y:S01]  /*1470*/  LEA.HI.X.SX32 R45, R7, R35, 0x1, P2 ;  /* 0x00000023072d7211 */ /* 0x000fe200010f0eff */
[----:B------:R-:W-:Y:S01]  /*1480*/  STL.64 [R1+0x28], R46 ;  /* 0x0000282e01007387 */ /* 0x000fe20000100a00 */
[----:B------:R-:W-:-:S02]  /*1490*/  LEA.HI.X.SX32 R7, R18, R31, 0x1, P0 ;  /* 0x0000001f12077211 */ /* 0x000fc400000f0eff */
[----:B0-----:R-:W-:Y:S01]  /*14a0*/  LEA R42, P3, R8, R33, 0x1 ;  /* 0x00000021082a7211 */ /* 0x001fe200078608ff */
[----:B------:R-:W-:Y:S01]  /*14b0*/  STL.64 [R1+0x20], R44 ;  /* 0x0000202c01007387 */ /* 0x000fe20000100a00 */
[----:B------:R-:W-:Y:S02]  /*14c0*/  LEA R246, P0, R22, R141, 0x1 ;  /* 0x0000008d16f67211 */ /* 0x000fe400078008ff */
[----:B------:R-:W-:Y:S02]  /*14d0*/  LEA.HI.X.SX32 R43, R8, R35, 0x1, P3 ;  /* 0x00000023082b7211 */ /* 0x000fe400018f0eff */
[----:B-1----:R-:W-:Y:S02]  /*14e0*/  LEA R10, P4, R2, R33, 0x1 ;  /* 0x00000021020a7211 */ /* 0x002fe400078808ff */
[----:B------:R-:W-:Y:S01]  /*14f0*/  LEA R248, P2, R20, R141, 0x1 ;  /* 0x0000008d14f87211 */ /* 0x000fe200078408ff */
[----:B------:R-:W-:Y:S01]  /*1500*/  STL.64 [R1+0x18], R42 ;  /* 0x0000182a01007387 */ /* 0x000fe20000100a00 */
[----:B------:R-:W-:Y:S01]  /*1510*/  LEA.HI.X.SX32 R11, R2, R35, 0x1, P4 ;  /* 0x00000023020b7211 */ /* 0x000fe200020f0eff */
[----:B------:R-:W-:Y:S01]  /*1520*/  IMAD R2, R39, 0x2, R29 ;  /* 0x0000000227027824 */ /* 0x000fe200078e021d */
[----:B------:R-:W-:-:S02]  /*1530*/  LEA R244, P1, R23, R141, 0x1 ;  /* 0x0000008d17f47211 */ /* 0x000fc400078208ff */
[----:B------:R-:W-:Y:S01]  /*1540*/  LEA.HI.X.SX32 R247, R22, R31, 0x1, P0 ;  /* 0x0000001f16f77211 */ /* 0x000fe200000f0eff */
[----:B------:R-:W-:Y:S01]  /*1550*/  STL.64 [R1+0x10], R10 ;  /* 0x0000100a01007387 */ /* 0x000fe20000100a00 */
[----:B------:R-:W-:Y:S01]  /*1560*/  LEA R4, R39, R2, 0x1 ;  /* 0x0000000227047211 */ /* 0x000fe200078e08ff */
[----:B------:R-:W-:Y:S01]  /*1570*/  IMAD R22, R3, 0x110, RZ ;  /* 0x0000011003167824 */ /* 0x000fe200078e02ff */
[----:B------:R-:W-:Y:S01]  /*1580*/  LEA R240, P0, R25, R141, 0x1 ;  /* 0x0000008d19f07211 */ /* 0x000fe200078008ff */
[----:B------:R-:W-:Y:S01]  /*1590*/  STL.64 [R1+0x8], R40 ;  /* 0x0000082801007387 */ /* 0x000fe20000100a00 */
[----:B------:R-:W-:Y:S01]  /*15a0*/  LEA.HI.X.SX32 R249, R20, R31, 0x1, P2 ;  /* 0x0000001f14f97211 */ /* 0x000fe200010f0eff */
[----:B------:R-:W-:Y:S01]  /*15b0*/  IMAD R5, R39, 0x2, R4 ;  /* 0x0000000227057824 */ /* 0x000fe200078e0204 */
[----:B------:R-:W-:Y:S01]  /*15c0*/  LEA R242, P2, R24, R141, 0x1 ;  /* 0x0000008d18f27211 */ /* 0x000fe200078408ff */
[----:B------:R0:W-:Y:S01]  /*15d0*/  STL.64 [R1], R6 ;  /* 0x0000000601007387 */ /* 0x0001e20000100a00 */
[----:B------:R-:W-:Y:S01]  /*15e0*/  LEA.HI.X.SX32 R245, R23, R31, 0x1, P1 ;  /* 0x0000001f17f57211 */ /* 0x000fe200008f0eff */
[----:B------:R-:W-:Y:S01]  /*15f0*/  IMAD.MOV.U32 R23, RZ, RZ, -0x800000 ;  /* 0xff800000ff177424 */ /* 0x000fe200078e00ff */
[----:B------:R-:W-:-:S02]  /*1600*/  LEA R238, P1, R26, R141, 0x1 ;  /* 0x0000008d1aee7211 */ /* 0x000fc400078208ff */
[----:B------:R-:W-:Y:S02]  /*1610*/  LEA.HI.X.SX32 R241, R25, R31, 0x1, P0 ;  /* 0x0000001f19f17211 */ /* 0x000fe400000f0eff */
[----:B------:R-:W-:Y:S02]  /*1620*/  LEA R234, P0, R13, R141, 0x1 ;  /* 0x0000008d0dea7211 */ /* 0x000fe400078008ff */
[----:B------:R-:W-:Y:S02]  /*1630*/  LEA.HI.X.SX32 R243, R24, R31, 0x1, P2 ;  /* 0x0000001f18f37211 */ /* 0x000fe400010f0eff */
[----:B------:R-:W-:Y:S01]  /*1640*/  LEA R236, P2, R27, R141, 0x1 ;  /* 0x0000008d1bec7211 */ /* 0x000fe200078408ff */
[C---:B0-----:R-:W-:Y:S01]  /*1650*/  IMAD R6, R39.reuse, 0x2, R5 ;  /* 0x0000000227067824 */ /* 0x041fe200078e0205 */
[----:B------:R-:W-:Y:S02]  /*1660*/  LEA.HI.X.SX32 R239, R26, R31, 0x1, P1 ;  /* 0x0000001f1aef7211 */ /* 0x000fe400008f0eff */
[----:B------:R-:W-:Y:S01]  /*1670*/  LEA R232, P1, R28, R141, 0x1 ;  /* 0x0000008d1ce87211 */ /* 0x000fe200078208ff */
[----:B------:R-:W-:Y:S01]  /*1680*/  IMAD R7, R39, 0x2, R6 ;  /* 0x0000000227077824 */ /* 0x000fe200078e0206 */
[----:B------:R-:W-:-:S02]  /*1690*/  LEA.HI.X.SX32 R235, R13, R31, 0x1, P0 ;  /* 0x0000001f0deb7211 */ /* 0x000fc400000f0eff */
[----:B------:R-:W-:Y:S01]  /*16a0*/  LEA R228, P0, R2, R141, 0x1 ;  /* 0x0000008d02e47211 */ /* 0x000fe200078008ff */
[----:B------:R-:W-:Y:S01]  /*16b0*/  IMAD R8, R39, 0x2, R7 ;  /* 0x0000000227087824 */ /* 0x000fe200078e0207 */
[----:B------:R-:W-:Y:S02]  /*16c0*/  LEA.HI.X.SX32 R237, R27, R31, 0x1, P2 ;  /* 0x0000001f1bed7211 */ /* 0x000fe400010f0eff */
[----:B------:R-:W-:Y:S01]  /*16d0*/  LEA R230, P2, R29, R141, 0x1 ;  /* 0x0000008d1de67211 */ /* 0x000fe200078408ff */
[C---:B------:R-:W-:Y:S01]  /*16e0*/  IMAD R9, R39.reuse, 0x2, R8 ;  /* 0x0000000227097824 */ /* 0x040fe200078e0208 */
[----:B------:R-:W-:Y:S02]  /*16f0*/  LEA.HI.X.SX32 R233, R28, R31, 0x1, P1 ;  /* 0x0000001f1ce97211 */ /* 0x000fe400008f0eff */
[----:B------:R-:W-:Y:S02]  /*1700*/  LEA R226, P1, R4, R141, 0x1 ;  /* 0x0000008d04e27211 */ /* 0x000fe400078208ff */
[----:B------:R-:W-:-:S02]  /*1710*/  LEA R10, R39, R9, 0x1 ;  /* 0x00000009270a7211 */ /* 0x000fc400078e08ff */
[-C--:B------:R-:W-:Y:S02]  /*1720*/  LEA.HI.X.SX32 R229, R2, R31.reuse, 0x1, P0 ;  /* 0x0000001f02e57211 */ /* 0x080fe400000f0eff */
[----:B------:R-:W-:Y:S01]  /*1730*/  LEA.HI.X.SX32 R231, R29, R31, 0x1, P2 ;  /* 0x0000001f1de77211 */ /* 0x000fe200010f0eff */
[----:B------:R-:W-:Y:S01]  /*1740*/  IMAD R11, R39, 0x2, R10 ;  /* 0x00000002270b7824 */ /* 0x000fe200078e020a */
[----:B------:R-:W-:Y:S02]  /*1750*/  LEA R224, P2, R5, R141, 0x1 ;  /* 0x0000008d05e07211 */ /* 0x000fe400078408ff */
[-C--:B------:R-:W-:Y:S01]  /*1760*/  LEA.HI.X.SX32 R227, R4, R31.reuse, 0x1, P1 ;  /* 0x0000001f04e37211 */ /* 0x080fe200008f0eff */
[----:B------:R-:W-:Y:S01]  /*1770*/  IMAD R12, R39, 0x2, R11 ;  /* 0x00000002270c7824 */ /* 0x000fe200078e020b */
[----:B------:R-:W-:Y:S02]  /*1780*/  LEA.HI.X.SX32 R225, R5, R31, 0x1, P2 ;  /* 0x0000001f05e17211 */ /* 0x000fe400010f0eff */
[-C--:B------:R-:W-:Y:S01]  /*1790*/  LEA R222, P0, R6, R141.reuse, 0x1 ;  /* 0x0000008d06de7211 */ /* 0x080fe200078008ff */
[----:B------:R-:W-:Y:S01]  /*17a0*/  IMAD R2, R39, 0x2, R12 ;  /* 0x0000000227027824 */ /* 0x000fe200078e020c */
[----:B------:R-:W-:-:S02]  /*17b0*/  LEA R220, P1, R7, R141, 0x1 ;  /* 0x0000008d07dc7211 */ /* 0x000fc400078208ff */
[----:B------:R-:W-:Y:S01]  /*17c0*/  LEA.HI.X.SX32 R223, R6, R31, 0x1, P0 ;  /* 0x0000001f06df7211 */ /* 0x000fe200000f0eff */
[----:B------:R-:W-:Y:S01]  /*17d0*/  IMAD R4, R39, 0x2, R2 ;  /* 0x0000000227047824 */ /* 0x000fe200078e0202 */
[----:B------:R-:W-:Y:S02]  /*17e0*/  LEA R218, P2, R8, R141, 0x1 ;  /* 0x0000008d08da7211 */ /* 0x000fe400078408ff */
[----:B------:R-:W-:Y:S01]  /*17f0*/  LEA.HI.X.SX32 R221, R7, R31, 0x1, P1 ;  /* 0x0000001f07dd7211 */ /* 0x000fe200008f0eff */
[C---:B------:R-:W-:Y:S01]  /*1800*/  IMAD R5, R39.reuse, 0x2, R4 ;  /* 0x0000000227057824 */ /* 0x040fe200078e0204 */
[----:B------:R-:W-:Y:S02]  /*1810*/  LEA R214, P1, R10, R141, 0x1 ;  /* 0x0000008d0ad67211 */ /* 0x000fe400078208ff */
[----:B------:R-:W-:Y:S02]  /*1820*/  LEA.HI.X.SX32 R219, R8, R31, 0x1, P2 ;  /* 0x0000001f08db7211 */ /* 0x000fe400010f0eff */
[----:B------:R-:W-:-:S02]  /*1830*/  LEA R6, R39, R5, 0x1 ;  /* 0x0000000527067211 */ /* 0x000fc400078e08ff */
[-C--:B------:R-:W-:Y:S02]  /*1840*/  LEA R216, P0, R9, R141.reuse, 0x1 ;  /* 0x0000008d09d87211 */ /* 0x080fe400078008ff */
[----:B------:R-:W-:Y:S01]  /*1850*/  LEA R212, P2, R11, R141, 0x1 ;  /* 0x0000008d0bd47211 */ /* 0x000fe200078408ff */
[C---:B------:R-:W-:Y:S01]  /*1860*/  IMAD R7, R39.reuse, 0x2, R6 ;  /* 0x0000000227077824 */ /* 0x040fe200078e0206 */
[----:B------:R-:W-:Y:S02]  /*1870*/  LEA.HI.X.SX32 R215, R10, R31, 0x1, P1 ;  /* 0x0000001f0ad77211 */ /* 0x000fe400008f0eff */
[----:B------:R-:W-:Y:S01]  /*1880*/  LEA R164, P1, R2, R141, 0x1 ;  /* 0x0000008d02a47211 */ /* 0x000fe200078208ff */
[----:B------:R-:W-:Y:S01]  /*1890*/  IMAD R8, R39, 0x2, R7 ;  /* 0x0000000227087824 */ /* 0x000fe200078e0207 */
[-C--:B------:R-:W-:Y:S02]  /*18a0*/  LEA.HI.X.SX32 R217, R9, R31.reuse, 0x1, P0 ;  /* 0x0000001f09d97211 */ /* 0x080fe400000f0eff */
[----:B------:R-:W-:-:S02]  /*18b0*/  LEA.HI.X.SX32 R213, R11, R31, 0x1, P2 ;  /* 0x0000001f0bd57211 */ /* 0x000fc400010f0eff */
[-C--:B------:R-:W-:Y:S02]  /*18c0*/  LEA R166, P0, R12, R141.reuse, 0x1 ;  /* 0x0000008d0ca67211 */ /* 0x080fe400078008ff */
[----:B------:R-:W-:Y:S02]  /*18d0*/  LEA R162, P2, R4, R141, 0x1 ;  /* 0x0000008d04a27211 */ /* 0x000fe400078408ff */
[-C--:B------:R-:W-:Y:S01]  /*18e0*/  LEA.HI.X.SX32 R165, R2, R31.reuse, 0x1, P1 ;  /* 0x0000001f02a57211 */ /* 0x080fe200008f0eff */
[C---:B------:R-:W-:Y:S01]  /*18f0*/  IMAD R2, R39.reuse, 0x2, R8 ;  /* 0x0000000227027824 */ /* 0x040fe200078e0208 */
[-C--:B------:R-:W-:Y:S02]  /*1900*/  LEA.HI.X.SX32 R167, R12, R31.reuse, 0x1, P0 ;  /* 0x0000001f0ca77211 */ /* 0x080fe400000f0eff */
[----:B------:R-:W-:Y:S01]  /*1910*/  LEA.HI.X.SX32 R163, R4, R31, 0x1, P2 ;  /* 0x0000001f04a37211 */ /* 0x000fe200010f0eff */
[----:B------:R-:W-:Y:S01]  /*1920*/  IMAD R4, R39, 0x2, R2 ;  /* 0x0000000227047824 */ /* 0x000fe200078e0202 */
[----:B------:R-:W-:-:S02]  /*1930*/  LEA R160, P0, R5, R141, 0x1 ;  /* 0x0000008d05a07211 */ /* 0x000fc400078008ff */
[----:B------:R-:W-:Y:S02]  /*1940*/  LEA R156, P2, R7, R141, 0x1 ;  /* 0x0000008d079c7211 */ /* 0x000fe400078408ff */
[----:B------:R-:W-:Y:S01]  /*1950*/  LEA.HI.X.SX32 R161, R5, R31, 0x1, P0 ;  /* 0x0000001f05a17211 */ /* 0x000fe200000f0eff */
[----:B------:R-:W-:Y:S01]  /*1960*/  IMAD R5, R39, 0x2, R4 ;  /* 0x0000000227057824 */ /* 0x000fe200078e0204 */
[C---:B------:R-:W-:Y:S02]  /*1970*/  LEA R158, P1, R6.reuse, R141, 0x1 ;  /* 0x0000008d069e7211 */ /* 0x040fe400078208ff */
[-C--:B------:R-:W-:Y:S02]  /*1980*/  LEA.HI.X.SX32 R157, R7, R31.reuse, 0x1, P2 ;  /* 0x0000001f079d7211 */ /* 0x080fe400010f0eff */
[----:B------:R-:W-:Y:S02]  /*1990*/  LEA.HI.X.SX32 R159, R6, R31, 0x1, P1 ;  /* 0x0000001f069f7211 */ /* 0x000fe400008f0eff */
[----:B------:R-:W-:-:S02]  /*19a0*/  LEA R142, P2, R4, R141, 0x1 ;  /* 0x0000008d048e7211 */ /* 0x000fc400078408ff */
[-C--:B------:R-:W-:Y:S02]  /*19b0*/  LEA R144, P1, R2, R141.reuse, 0x1 ;  /* 0x0000008d02907211 */ /* 0x080fe400078208ff */
[CC--:B------:R-:W-:Y:S02]  /*19c0*/  LEA R140, P3, R5.reuse, R141.reuse, 0x1 ;  /* 0x0000008d058c7211 */ /* 0x0c0fe400078608ff */
[----:B------:R-:W-:Y:S02]  /*19d0*/  LEA R154, P0, R8, R141, 0x1 ;  /* 0x0000008d089a7211 */ /* 0x000fe400078008ff */
[----:B------:R-:W-:Y:S02]  /*19e0*/  LOP3.LUT R22, R22, 0x30, R30, 0x78, !PT ;  /* 0x0000003016167812 */ /* 0x000fe400078e781e */
[-C--:B------:R-:W-:Y:S02]  /*19f0*/  LEA.HI.X.SX32 R143, R4, R31.reuse, 0x1, P2 ;  /* 0x0000001f048f7211 */ /* 0x080fe400010f0eff */
[-C--:B------:R-:W-:Y:S01]  /*1a00*/  LEA.HI.X.SX32 R145, R2, R31.reuse, 0x1, P1 ;  /* 0x0000001f02917211 */ /* 0x080fe200008f0eff */
[----:B------:R-:W-:Y:S01]  /*1a10*/  IMAD.MOV.U32 R2, RZ, RZ, RZ ;  /* 0x000000ffff027224 */ /* 0x000fe200078e00ff */
[----:B------:R-:W-:-:S02]  /*1a20*/  LEA.HI.X.SX32 R141, R5, R31, 0x1, P3 ;  /* 0x0000001f058d7211 */ /* 0x000fc400018f0eff */
[----:B------:R-:W-:Y:S02]  /*1a30*/  LOP3.LUT R4, R21, 0x40, RZ, 0x3c, !PT ;  /* 0x0000004015047812 */ /* 0x000fe400078e3cff */
[C---:B------:R-:W-:Y:S02]  /*1a40*/  LOP3.LUT R3, R15.reuse, 0x20, RZ, 0x3c, !PT ;  /* 0x000000200f037812 */ /* 0x040fe400078e3cff */
[----:B------:R-:W-:Y:S02]  /*1a50*/  LEA.HI.X.SX32 R155, R8, R31, 0x1, P0 ;  /* 0x0000001f089b7211 */ /* 0x000fe400000f0eff */
[C---:B------:R-:W-:Y:S02]  /*1a60*/  LOP3.LUT R5, R15.reuse, 0x40, RZ, 0x3c, !PT ;  /* 0x000000400f057812 */ /* 0x040fe400078e3cff */
[----:B------:R-:W-:Y:S02]  /*1a70*/  LOP3.LUT R4, R15, 0x60, RZ, 0x3c, !PT ;  /* 0x000000600f047812 */ /* 0x000fe400078e3cff */
[----:B------:R-:W-:-:S04]  /*1a80*/  LOP3.LUT R3, R22, 0x40, RZ, 0x3c, !PT ;  /* 0x0000004016037812 */ /* 0x000fc800078e3cff */
.L_x_1:
[----:B------:R-:W2:Y:S04]  /*1a90*/  LDL.64 R4, [R1+0x108] ;  /* 0x0001080001047983 */ /* 0x000ea80000100a00 */
[----:B------:R-:W3:Y:S04]  /*1aa0*/  LDL.64 R6, [R1+0x100] ;  /* 0x0001000001067983 */ /* 0x000ee80000100a00 */
[----:B------:R-:W4:Y:S04]  /*1ab0*/  LDL.64 R26, [R1+0xe0] ;  /* 0x0000e000011a7983 */ /* 0x000f280000100a00 */
[----:B------:R-:W5:Y:S04]  /*1ac0*/  LDL.64 R28, [R1+0xd8] ;  /* 0x0000d800011c7983 */ /* 0x000f680000100a00 */
        /* <DEDUP_REMOVED lines=22> */
[----:B------:R-:W5:Y:S01]  /*1c30*/  LDL.64 R70, [R1+0x20] ;  /* 0x0000200001467983 */ /* 0x000f620000100a00 */
[----:B--2---:R-:W-:-:S04]  /*1c40*/  IMAD.WIDE R4, R19, 0x2, R4 ;  /* 0x0000000213047825 */ /* 0x004fc800078e0204 */
[C---:B---3--:R-:W-:Y:S01]  /*1c50*/  IMAD.WIDE R6, R19.reuse, 0x2, R6 ;  /* 0x0000000213067825 */ /* 0x048fe200078e0206 */
[----:B------:R0:W2:Y:S04]  /*1c60*/  LDG.E.U16 R3, [R4.64] ;  /* 0x0000000604037981 */ /* 0x0000a8000c1e1500 */
[----:B------:R1:W3:Y:S01]  /*1c70*/  LDG.E.U16 R17, [R6.64] ;  /* 0x0000000606117981 */ /* 0x0002e2000c1e1500 */
[----:B----4-:R-:W-:-:S03]  /*1c80*/  IMAD.WIDE R26, R19, 0x2, R26 ;  /* 0x00000002131a7825 */ /* 0x010fc600078e021a */
[----:B0-----:R-:W4:Y:S04]  /*1c90*/  LDL.64 R4, [R1+0xa8] ;  /* 0x0000a80001047983 */ /* 0x001f280000100a00 */
[----:B-1----:R-:W2:Y:S01]  /*1ca0*/  LDL.64 R6, [R1+0xa0] ;  /* 0x0000a00001067983 */ /* 0x002ea20000100a00 */
[----:B-----5:R-:W-:-:S03]  /*1cb0*/  IMAD.WIDE R28, R19, 0x2, R28 ;  /* 0x00000002131c7825 */ /* 0x020fc600078e021c */
[----:B------:R0:W5:Y:S01]  /*1cc0*/  LDG.E.U16 R20, [R26.64] ;  /* 0x000000061a147981 */ /* 0x000162000c1e1500 */
[----:B------:R-:W-:-:S03]  /*1cd0*/  IMAD.WIDE R8, R19, 0x2, R8 ;  /* 0x0000000213087825 */ /* 0x000fc600078e0208 */
[----:B------:R1:W3:Y:S04]  /*1ce0*/  LDG.E.U16 R39, [R28.64] ;  /* 0x000000061c277981 */ /* 0x0002e8000c1e1500 */
[----:B------:R1:W3:Y:S04]  /*1cf0*/  LDG.E.U16 R35, [R8.64] ;  /* 0x0000000608237981 */ /* 0x0002e8000c1e1500 */
[----:B0-----:R-:W3:Y:S04]  /*1d00*/  LDL.64 R26, [R1+0x78] ;  /* 0x00007800011a7983 */ /* 0x001ee80000100a00 */
[----:B-1----:R-:W5:Y:S01]  /*1d10*/  LDL.64 R28, [R1+0x70] ;  /* 0x00007000011c7983 */ /* 0x002f620000100a00 */
[----:B------:R-:W-:-:S03]  /*1d20*/  IMAD.WIDE R8, R19, 0x2, R68 ;  /* 0x0000000213087825 */ /* 0x000fc600078e0244 */
[----:B------:R-:W5:Y:S01]  /*1d30*/  LDL.64 R68, [R1+0x10] ;  /* 0x0000100001447983 */ /* 0x000f620000100a00 */
[----:B------:R-:W-:-:S04]  /*1d40*/  IMAD.WIDE R10, R19, 0x2, R10 ;  /* 0x00000002130a7825 */ /* 0x000fc800078e020a */
[C---:B------:R-:W-:Y:S01]  /*1d50*/  IMAD.WIDE R12, R19.reuse, 0x2, R12 ;  /* 0x00000002130c7825 */ /* 0x040fe200078e020c */
[----:B------:R0:W5:Y:S03]  /*1d60*/  LDG.E.U16 R18, [R10.64] ;  /* 0x000000060a127981 */ /* 0x000166000c1e1500 */
[C---:B------:R-:W-:Y:S01]  /*1d70*/  IMAD.WIDE R30, R19.reuse, 0x2, R30 ;  /* 0x00000002131e7825 */ /* 0x040fe200078e021e */
[----:B------:R1:W5:Y:S03]  /*1d80*/  LDG.E.U16 R37, [R12.64] ;  /* 0x000000060c257981 */ /* 0x000366000c1e1500 */
[C---:B------:R-:W-:Y:S01]  /*1d90*/  IMAD.WIDE R32, R19.reuse, 0x2, R32 ;  /* 0x0000000213207825 */ /* 0x040fe200078e0220 */
[----:B------:R1:W5:Y:S03]  /*1da0*/  LDG.E.U16 R34, [R30.64] ;  /* 0x000000061e227981 */ /* 0x000366000c1e1500 */
[----:B0-----:R-:W-:-:S02]  /*1db0*/  IMAD.WIDE R10, R19, 0x2, R46 ;  /* 0x00000002130a7825 */ /* 0x001fc400078e022e */
[----:B------:R0:W5:Y:S02]  /*1dc0*/  LDG.E.U16 R47, [R8.64] ;  /* 0x00000006082f7981 */ /* 0x000164000c1e1500 */
[C---:B------:R-:W-:Y:S02]  /*1dd0*/  IMAD.WIDE R48, R19.reuse, 0x2, R42 ;  /* 0x0000000213307825 */ /* 0x040fe400078e022a */
[----:B------:R0:W5:Y:S02]  /*1de0*/  LDG.E.U16 R42, [R10.64] ;  /* 0x000000060a2a7981 */ /* 0x000164000c1e1500 */
[C---:B------:R-:W-:Y:S02]  /*1df0*/  IMAD.WIDE R50, R19.reuse, 0x2, R40 ;  /* 0x0000000213327825 */ /* 0x040fe400078e0228 */
[----:B------:R0:W5:Y:S02]  /*1e00*/  LDG.E.U16 R41, [R32.64] ;  /* 0x0000000620297981 */ /* 0x000164000c1e1500 */
[----:B-1----:R-:W-:-:S02]  /*1e10*/  IMAD.WIDE R12, R19, 0x2, R44 ;  /* 0x00000002130c7825 */ /* 0x002fc400078e022c */
[----:B------:R1:W5:Y:S02]  /*1e20*/  LDG.E.U16 R36, [R48.64] ;  /* 0x0000000630247981 */ /* 0x000364000c1e1500 */
[C---:B------:R-:W-:Y:S02]  /*1e30*/  IMAD.WIDE R24, R19.reuse, 0x2, R24 ;  /* 0x0000000213187825 */ /* 0x040fe400078e0218 */
[----:B------:R2:W5:Y:S02]  /*1e40*/  LDG.E.U16 R43, [R50.64] ;  /* 0x00000006322b7981 */ /* 0x000564000c1e1500 */
[C---:B0-----:R-:W-:Y:S02]  /*1e50*/  IMAD.WIDE R8, R19.reuse, 0x2, R98 ;  /* 0x0000000213087825 */ /* 0x041fe400078e0262 */
[----:B------:R0:W5:Y:S02]  /*1e60*/  LDG.E.U16 R38, [R24.64] ;  /* 0x0000000618267981 */ /* 0x000164000c1e1500 */
[----:B------:R-:W-:-:S02]  /*1e70*/  IMAD.WIDE R10, R19, 0x2, R96 ;  /* 0x00000002130a7825 */ /* 0x000fc400078e0260 */
[----:B-1----:R1:W5:Y:S02]  /*1e80*/  LDG.E.U16 R49, [R12.64] ;  /* 0x000000060c317981 */ /* 0x002364000c1e1500 */
[C---:B------:R-:W-:Y:S02]  /*1e90*/  IMAD.WIDE R30, R19.reuse, 0x2, R62 ;  /* 0x00000002131e7825 */ /* 0x040fe400078e023e */
[----:B------:R1:W5:Y:S02]  /*1ea0*/  LDG.E.U16 R9, [R8.64] ;  /* 0x0000000608097981 */ /* 0x000364000c1e1500 */
[C---:B------:R-:W-:Y:S02]  /*1eb0*/  IMAD.WIDE R32, R19.reuse, 0x2, R60 ;  /* 0x0000000213207825 */ /* 0x040fe400078e023c */
[----:B------:R1:W5:Y:S02]  /*1ec0*/  LDG.E.U16 R61, [R30.64] ;  /* 0x000000061e3d7981 */ /* 0x000364000c1e1500 */
[----:B0-----:R-:W-:-:S02]  /*1ed0*/  IMAD.WIDE R24, R19, 0x2, R110 ;  /* 0x0000000213187825 */ /* 0x001fc400078e026e */
[----:B------:R0:W5:Y:S04]  /*1ee0*/  LDG.E.U16 R63, [R32.64] ;  /* 0x00000006203f7981 */ /* 0x000168000c1e1500 */
[----:B------:R0:W5:Y:S01]  /*1ef0*/  LDG.E.U16 R11, [R10.64] ;  /* 0x000000060a0b7981 */ /* 0x000162000c1e1500 */
[----:B-1----:R-:W-:-:S03]  /*1f00*/  IMAD.WIDE R12, R19, 0x2, R90 ;  /* 0x00000002130c7825 */ /* 0x002fc600078e025a */
[----:B------:R1:W5:Y:S01]  /*1f10*/  LDG.E.U16 R44, [R24.64] ;  /* 0x00000006182c7981 */ /* 0x000362000c1e1500 */
[----:B------:R-:W-:-:S03]  /*1f20*/  IMAD.WIDE R30, R19, 0x2, R70 ;  /* 0x00000002131e7825 */ /* 0x000fc600078e0246 */
[----:B------:R-:W5:Y:S04]  /*1f30*/  LDG.E.U16 R12, [R12.64] ;  /* 0x000000060c0c7981 */ /* 0x000f68000c1e1500 */
[----:B------:R-:W5:Y:S01]  /*1f40*/  LDG.E.U16 R8, [R30.64] ;  /* 0x000000061e087981 */ /* 0x000f62000c1e1500 */
[----:B-1----:R-:W-:-:S06]  /*1f50*/  IMAD.WIDE R24, R19, 0x2, R88 ;  /* 0x0000000213187825 */ /* 0x002fcc00078e0258 */
[----:B------:R-:W5:Y:S01]  /*1f60*/  LDG.E.U16 R24, [R24.64] ;  /* 0x0000000618187981 */ /* 0x000f62000c1e1500 */
[----:B----4-:R-:W-:-:S04]  /*1f70*/  IMAD.WIDE R4, R19, 0x2, R4 ;  /* 0x0000000213047825 */ /* 0x010fc800078e0204 */
[C---:B--2---:R-:W-:Y:S01]  /*1f80*/  IMAD.WIDE R6, R19.reuse, 0x2, R6 ;  /* 0x0000000213067825 */ /* 0x044fe200078e0206 */
[----:B------:R1:W2:Y:S04]  /*1f90*/  LDG.E.U16 R45, [R4.64] ;  /* 0x00000006042d7981 */ /* 0x0002a8000c1e1500 */
[----:B------:R4:W2:Y:S01]  /*1fa0*/  LDG.E.U16 R40, [R6.64] ;  /* 0x0000000606287981 */ /* 0x0008a2000c1e1500 */
[----:B-1----:R-:W-:-:S04]  /*1fb0*/  IMAD.WIDE R4, R19, 0x2, R102 ;  /* 0x0000000213047825 */ /* 0x002fc800078e0266 */
[C---:B----4-:R-:W-:Y:S02]  /*1fc0*/  IMAD.WIDE R6, R19.reuse, 0x2, R100 ;  /* 0x0000000213067825 */ /* 0x050fe400078e0264 */
[----:B------:R-:W4:Y:S02]  /*1fd0*/  LDG.E.U16 R5, [R4.64] ;  /* 0x0000000604057981 */ /* 0x000f24000c1e1500 */
[C---:B---3--:R-:W-:Y:S02]  /*1fe0*/  IMAD.WIDE R26, R19.reuse, 0x2, R26 ;  /* 0x00000002131a7825 */ /* 0x048fe400078e021a */
[----:B------:R-:W3:Y:S04]  /*1ff0*/  LDG.E.U16 R7, [R6.64] ;  /* 0x0000000606077981 */ /* 0x000ee8000c1e1500 */
[----:B------:R1:W3:Y:S01]  /*2000*/  LDG.E.U16 R51, [R26.64] ;  /* 0x000000061a337981 */ /* 0x0002e2000c1e1500 */
[----:B-----5:R-:W-:-:S05]  /*2010*/  IMAD.WIDE R28, R19, 0x2, R28 ;  /* 0x00000002131c7825 */ /* 0x020fca00078e021c */
[----:B------:R5:W3:Y:S01]  /*2020*/  LDG.E.U16 R46, [R28.64] ;  /* 0x000000061c2e7981 */ /* 0x000ae2000c1e1500 */
[----:B-1----:R-:W-:-:S04]  /*2030*/  IMAD.WIDE R26, R19, 0x2, R86 ;  /* 0x00000002131a7825 */ /* 0x002fc800078e0256 */
[C---:B0-----:R-:W-:Y:S02]  /*2040*/  IMAD.WIDE R32, R19.reuse, 0x2, R68 ;  /* 0x0000000213207825 */ /* 0x041fe400078e0244 */
[----:B------:R-:W3:Y:S02]  /*2050*/  LDG.E.U16 R26, [R26.64] ;  /* 0x000000061a1a7981 */ /* 0x000ee4000c1e1500 */
[----:B-----5:R-:W-:Y:S02]  /*2060*/  IMAD.WIDE R28, R19, 0x2, R84 ;  /* 0x00000002131c7825 */ /* 0x020fe400078e0254 */
[----:B------:R-:W5:Y:S04]  /*2070*/  LDG.E.U16 R10, [R32.64] ;  /* 0x00000006200a7981 */ /* 0x000f68000c1e1500 */
[----:B------:R-:W5:Y:S04]  /*2080*/  LDG.E.U16 R48, [R28.64] ;  /* 0x000000061c307981 */ /* 0x000f68000c1e1500 */
[----:B------:R-:W-:Y:S01]  /*2090*/  BAR.SYNC.DEFER_BLOCKING 0x0 ;  /* 0x0000000000007b1d */ /* 0x000fe20000010000 */
[----:B------:R-:W-:-:S05]  /*20a0*/  LOP3.LUT R50, R0, 0x40, RZ, 0x3c, !PT ;  /* 0x0000004000327812 */ /* 0x000fca00078e3cff */
[----:B------:R0:W-:Y:S04]  /*20b0*/  STS.U16 [R0], R3 ;  /* 0x0000000300007388 */ /* 0x0001e80000000400 */
        /* <DEDUP_REMOVED lines=10> */
[----:B------:R-:W-:Y:S01]  /*2160*/  STS.U16 [R0+0x3c00], R11 ;  /* 0x003c000b00007388 */ /* 0x000fe20000000400 */
[----:B0-----:R-:W-:-:S03]  /*2170*/  LOP3.LUT R3, R21, 0x40, RZ, 0x3c, !PT ;  /* 0x0000004015037812 */ /* 0x001fc600078e3cff */
[----:B--2---:R-:W-:Y:S04]  /*2180*/  STS.U16 [R0+0x1800], R45 ;  /* 0x0018002d00007388 */ /* 0x004fe80000000400 */
[----:B----4-:R-:W-:Y:S04]  /*2190*/  STS.U16 [R0+0x3000], R5 ;  /* 0x0030000500007388 */ /* 0x010fe80000000400 */
[----:B---3--:R-:W-:Y:S04]  /*21a0*/  STS.U16 [R0+0x3400], R7 ;  /* 0x0034000700007388 */ /* 0x008fe80000000400 */
        /* <DEDUP_REMOVED lines=14> */
[----:B-----5:R-:W-:Y:S04]  /*2290*/  STS.U16 [R50+0x3600], R48 ;  /* 0x0036003032007388 */ /* 0x020fe80000000400 */
[----:B------:R-:W-:Y:S04]  /*22a0*/  STS.U16 [R50+0x3a00], R8 ;  /* 0x003a000832007388 */ /* 0x000fe80000000400 */
[----:B------:R-:W-:Y:S04]  /*22b0*/  STS.U16 [R50+0x3e00], R10 ;  /* 0x003e000a32007388 */ /* 0x000fe80000000400 */
[----:B------:R-:W-:Y:S06]  /*22c0*/  BAR.SYNC.DEFER_BLOCKING 0x0 ;  /* 0x0000000000007b1d */ /* 0x000fec0000010000 */
[----:B------:R-:W-:Y:S04]  /*22d0*/  LDSM.16.MT88.4 R208, [R16+0x4000] ;  /* 0x0040000010d0783b */ /* 0x000fe80000004200 */
[----:B------:R-:W0:Y:S04]  /*22e0*/  LDSM.16.M88.4 R32, [R21+0x800] ;  /* 0x000800001520783b */ /* 0x000e280000000200 */
[----:B------:R-:W1:Y:S04]  /*22f0*/  LDSM.16.M88.4 R36, [R21+0x3400] ;  /* 0x003400001524783b */ /* 0x000e680000000200 */
[----:B------:R-:W2:Y:S04]  /*2300*/  LDSM.16.M88.4 R204, [R21+0x400] ;  /* 0x0004000015cc783b */ /* 0x000ea80000000200 */
[----:B------:R-:W3:Y:S04]  /*2310*/  LDSM.16.M88.4 R180, [R21+0x1c00] ;  /* 0x001c000015b4783b */ /* 0x000ee80000000200 */
[----:B------:R-:W4:Y:S04]  /*2320*/  LDSM.16.M88.4 R192, [R21+0x1000] ;  /* 0x0010000015c0783b */ /* 0x000f280000000200 */
[----:B------:R-:W5:Y:S04]  /*2330*/  LDSM.16.MT88.4 R4, [R16+0x4800] ;  /* 0x004800001004783b */ /* 0x000f680000004200 */
[----:B------:R-:W3:Y:S04]  /*2340*/  LDSM.16.M88.4 R48, [R21+0x3000] ;  /* 0x003000001530783b */ /* 0x000ee80000000200 */
[----:B------:R-:W4:Y:S04]  /*2350*/  LDSM.16.M88.4 R112, [R21+0x2000] ;  /* 0x002000001570783b */ /* 0x000f280000000200 */
[----:B------:R-:W-:Y:S04]  /*2360*/  LDSM.16.M88.4 R28, [R21] ;  /* 0x00000000151c783b */ /* 0x000fe80000000200 */
[----:B------:R-:W-:Y:S01]  /*2370*/  LDSM.16.M88.4 R196, [R21+0xc00] ;  /* 0x000c000015c4783b */ /* 0x000fe20000000200 */
[C---:B0-----:R-:W-:Y:S03]  /*2380*/  HMMA.16816.F32 R200, R208.reuse, R32, RZ ;  /* 0x00000020d0c8723c */ /* 0x041fe600000018ff */
[----:B------:R-:W-:Y:S04]  /*2390*/  LDSM.16.M88.4 R188, [R21+0x1400] ;  /* 0x0014000015bc783b */ /* 0x000fe80000000200 */
[----:B------:R-:W-:Y:S01]  /*23a0*/  LDSM.16.M88.4 R124, [R21+0x1800] ;  /* 0x00180000157c783b */ /* 0x000fe20000000200 */
[C---:B-1----:R-:W-:Y:S03]  /*23b0*/  HMMA.16816.F32 R96, R208.reuse, R36, RZ ;  /* 0x00000024d060723c */ /* 0x042fe600000018ff */
[----:B------:R-:W-:Y:S04]  /*23c0*/  LDSM.16.M88.4 R84, [R21+0x2400] ;  /* 0x002400001554783b */ /* 0x000fe80000000200 */
[----:B------:R-:W-:Y:S01]  /*23d0*/  LDSM.16.M88.4 R168, [R21+0x2800] ;  /* 0x0028000015a8783b */ /* 0x000fe20000000200 */
[C---:B--2---:R-:W-:Y:S03]  /*23e0*/  HMMA.16816.F32 R40, R208.reuse, R204, RZ ;  /* 0x000000ccd028723c */ /* 0x044fe600000018ff */
[----:B------:R-:W-:Y:S04]  /*23f0*/  LDSM.16.M88.4 R148, [R21+0x2c00] ;  /* 0x002c00001594783b */ /* 0x000fe80000000200 */
[----:B------:R-:W-:Y:S01]  /*2400*/  LDSM.16.M88.4 R88, [R21+0x3800] ;  /* 0x003800001558783b */ /* 0x000fe20000000200 */
[C---:B---3--:R-:W-:Y:S03]  /*2410*/  HMMA.16816.F32 R116, R208.reuse, R180, RZ ;  /* 0x000000b4d074723c */ /* 0x048fe600000018ff */
[----:B------:R-:W-:Y:S04]  /*2420*/  LDSM.16.M88.4 R8, [R21+0x3c00] ;  /* 0x003c00001508783b */ /* 0x000fe80000000200 */
[----:B------:R-:W-:Y:S01]  /*2430*/  LDSM.16.M88.4 R120, [R3] ;  /* 0x000000000378783b */ /* 0x000fe20000000200 */
[----:B----4-:R-:W-:Y:S03]  /*2440*/  HMMA.16816.F32 R176, R208, R192, RZ ;  /* 0x000000c0d0b0723c */ /* 0x010fe600000018ff */
[----:B------:R-:W-:Y:S04]  /*2450*/  LDSM.16.M88.4 R132, [R3+0x400] ;  /* 0x000400000384783b */ /* 0x000fe80000000200 */
[----:B------:R-:W0:Y:S01]  /*2460*/  S2R R109, SR_TID.X ;  /* 0x00000000006d7919 */ /* 0x000e220000002100 */
[----:B-----5:R-:W-:Y:S03]  /*2470*/  HMMA.16816.F32 R200, R4, R34, R200 ;  /* 0x0000002204c8723c */ /* 0x020fe600000018c8 */
[----:B------:R-:W-:Y:S04]  /*2480*/  LDSM.16.MT88.4 R32, [R16+0x5000] ;  /* 0x005000001020783b */ /* 0x000fe80000004200 */
[----:B------:R-:W-:Y:S01]  /*2490*/  LDSM.16.M88.4 R184, [R3+0x1800] ;  /* 0x0018000003b8783b */ /* 0x000fe20000000200 */
[----:B------:R-:W-:Y:S08]  /*24a0*/  HMMA.16816.F32 R100, R208, R48, RZ ;  /* 0x00000030d064723c */ /* 0x000ff000000018ff */
[C---:B------:R-:W-:Y:S01]  /*24b0*/  HMMA.16816.F32 R96, R4.reuse, R38, R96 ;  /* 0x000000260460723c */ /* 0x040fe20000001860 */
[----:B------:R-:W1:Y:S07]  /*24c0*/  LDSM.16.M88.4 R36, [R3+0x1c00] ;  /* 0x001c00000324783b */ /* 0x000e6e0000000200 */
[----:B------:R-:W-:Y:S08]  /*24d0*/  HMMA.16816.F32 R204, R4, R206, R40 ;  /* 0x000000ce04cc723c */ /* 0x000ff00000001828 */
[----:B------:R-:W-:Y:S08]  /*24e0*/  HMMA.16816.F32 R40, R208, R112, RZ ;  /* 0x00000070d028723c */ /* 0x000ff000000018ff */
[C---:B------:R-:W-:Y:S01]  /*24f0*/  HMMA.16816.F32 R180, R4.reuse, R182, R116 ;  /* 0x000000b604b4723c */ /* 0x040fe20000001874 */
[----:B------:R-:W-:Y:S07]  /*2500*/  LDSM.16.M88.4 R116, [R3+0x1000] ;  /* 0x001000000374783b */ /* 0x000fee0000000200 */
[C---:B------:R-:W-:Y:S01]  /*2510*/  HMMA.16816.F32 R192, R4.reuse, R194, R176 ;  /* 0x000000c204c0723c */ /* 0x040fe200000018b0 */
[----:B------:R-:W2:Y:S07]  /*2520*/  LDSM.16.M88.4 R176, [R3+0x2000] ;  /* 0x0020000003b0783b */ /* 0x000eae0000000200 */
[C---:B------:R-:W-:Y:S01]  /*2530*/  HMMA.16816.F32 R100, R4.reuse, R50, R100 ;  /* 0x000000320464723c */ /* 0x040fe20000001864 */
[----:B------:R-:W3:Y:S07]  /*2540*/  LDSM.16.MT88.4 R48, [R16+0x5800] ;  /* 0x005800001030783b */ /* 0x000eee0000004200 */
[----:B------:R-:W-:Y:S01]  /*2550*/  HMMA.16816.F32 R40, R4, R114, R40 ;  /* 0x000000720428723c */ /* 0x000fe20000001828 */
[----:B------:R-:W-:Y:S07]  /*2560*/  LDSM.16.M88.4 R112, [R3+0x1400] ;  /* 0x001400000370783b */ /* 0x000fee0000000200 */
[C---:B-1----:R-:W-:Y:S11]  /*2570*/  HMMA.16816.F32 R180, R32.reuse, R36, R180 ;  /* 0x0000002420b4723c */ /* 0x042ff600000018b4 */
[----:B------:R-:W-:Y:S05]  /*2580*/  @!UPT UIADD3 URZ, URZ, URZ, URZ ;  /* 0x0000003f3f3ff290 */ /* 0x000fea000fffe03f */
[----:B--2---:R-:W-:Y:S01]  /*2590*/  HMMA.16816.F32 R40, R32, R176, R40 ;  /* 0x000000b02028723c */ /* 0x004fe20000001828 */
[----:B------:R-:W2:Y:S07]  /*25a0*/  LDL.64 R176, [R1] ;  /* 0x0000000001b07983 */ /* 0x000eae0000100a00 */
[----:B---3--:R-:W-:Y:S01]  /*25b0*/  HMMA.16816.F32 R36, R48, R38, R180 ;  /* 0x000000263024723c */ /* 0x008fe200000018b4 */
[----:B------:R-:W3:Y:S07]  /*25c0*/  LDL.64 R180, [R1+0x8] ;  /* 0x0000080001b47983 */ /* 0x000eee0000100a00 */
[C---:B------:R-:W-:Y:S08]  /*25d0*/  HMMA.16816.F32 R44, R208.reuse, R28, RZ ;  /* 0x0000001cd02c723c */ /* 0x040ff000000018ff */
[C---:B------:R-:W-:Y:S08]  /*25e0*/  HMMA.16816.F32 R24, R208.reuse, R196, RZ ;  /* 0x000000c4d018723c */ /* 0x040ff000000018ff */
[----:B------:R-:W-:Y:S08]  /*25f0*/  HMMA.16816.F32 R128, R208, R188, RZ ;  /* 0x000000bcd080723c */ /* 0x000ff000000018ff */
[C---:B------:R-:W-:Y:S08]  /*2600*/  HMMA.16816.F32 R28, R4.reuse, R30, R44 ;  /* 0x0000001e041c723c */ /* 0x040ff0000000182c */
[----:B------:R-:W-:Y:S08]  /*2610*/  HMMA.16816.F32 R196, R4, R198, R24 ;  /* 0x000000c604c4723c */ /* 0x000ff00000001818 */
[C---:B------:R-:W-:Y:S08]  /*2620*/  HMMA.16816.F32 R44, R208.reuse, R124, RZ ;  /* 0x0000007cd02c723c */ /* 0x040ff000000018ff */
[C---:B------:R-:W-:Y:S08]  /*2630*/  HMMA.16816.F32 R172, R208.reuse, R84, RZ ;  /* 0x00000054d0ac723c */ /* 0x040ff000000018ff */
[C---:B------:R-:W-:Y:S08]  /*2640*/  HMMA.16816.F32 R68, R208.reuse, R168, RZ ;  /* 0x000000a8d044723c */ /* 0x040ff000000018ff */
[C---:B------:R-:W-:Y:S08]  /*2650*/  HMMA.16816.F32 R60, R208.reuse, R148, RZ ;  /* 0x00000094d03c723c */ /* 0x040ff000000018ff */
[C---:B------:R-:W-:Y:S08]  /*2660*/  HMMA.16816.F32 R24, R208.reuse, R88, RZ ;  /* 0x00000058d018723c */ /* 0x040ff000000018ff */
[----:B------:R-:W-:Y:S08]  /*2670*/  HMMA.16816.F32 R208, R208, R8, RZ ;  /* 0x00000008d0d0723c */ /* 0x000ff000000018ff */
[C---:B------:R-:W-:Y:S01]  /*2680*/  HMMA.16816.F32 R188, R4.reuse, R190, R128 ;  /* 0x000000be04bc723c */ /* 0x040fe20000001880 */
[----:B------:R-:W-:Y:S07]  /*2690*/  LDSM.16.M88.4 R128, [R3+0x800] ;  /* 0x000800000380783b */ /* 0x000fee0000000200 */
        /* <DEDUP_REMOVED lines=10> */
[----:B------:R-:W-:Y:S01]  /*2740*/  HMMA.16816.F32 R208, R4, R10, R208 ;  /* 0x0000000a04d0723c */ /* 0x000fe200000018d0 */
[----:B------:R-:W1:Y:S04]  /*2750*/  LDSM.16.M88.4 R4, [R3+0x2800] ;  /* 0x002800000304783b */ /* 0x000e680000000200 */
[----:B------:R-:W4:Y:S03]  /*2760*/  LDSM.16.M88.4 R8, [R3+0x2400] ;  /* 0x002400000308783b */ /* 0x000f260000000200 */
[C---:B------:R-:W-:Y:S08]  /*2770*/  HMMA.16816.F32 R28, R32.reuse, R120, R28 ;  /* 0x00000078201c723c */ /* 0x040ff0000000181c */
[----:B------:R-:W-:Y:S11]  /*2780*/  HMMA.16816.F32 R204, R32, R132, R204 ;  /* 0x0000008420cc723c */ /* 0x000ff600000018cc */
[----:B------:R-:W-:Y:S05]  /*2790*/  @!UPT UIADD3 URZ, URZ, URZ, URZ ;  /* 0x0000003f3f3ff290 */ /* 0x000fea000fffe03f */
[----:B------:R-:W-:Y:S01]  /*27a0*/  HMMA.16816.F32 R120, R48, R122, R28 ;  /* 0x0000007a3078723c */ /* 0x000fe2000000181c */
[----:B------:R0:W5:Y:S02]  /*27b0*/  LDSM.16.M88.4 R28, [R3+0x3c00] ;  /* 0x003c0000031c783b */ /* 0x0001640000000200 */
[----:B0-----:R-:W-:-:S05]  /*27c0*/  LOP3.LUT R3, R109, 0x3, RZ, 0xc0, !PT ;  /* 0x000000036d037812 */ /* 0x001fca00078ec0ff */
[----:B-1----:R-:W-:Y:S01]  /*27d0*/  HMMA.16816.F32 R168, R32, R4, R168 ;  /* 0x0000000420a8723c */ /* 0x002fe200000018a8 */
[----:B------:R-:W-:-:S06]  /*27e0*/  LEA R12, R3, UR4, 0x1 ;  /* 0x00000004030c7c11 */ /* 0x000fcc000f8e08ff */
[C---:B------:R-:W-:Y:S02]  /*27f0*/  LOP3.LUT R4, R12.reuse, 0x70, RZ, 0xfc, !PT ;  /* 0x000000700c047812 */ /* 0x040fe400078efcff */
[----:B------:R-:W-:Y:S02]  /*2800*/  LOP3.LUT R3, R12, 0x71, RZ, 0xfc, !PT ;  /* 0x000000710c037812 */ /* 0x000fe400078efcff */
[CC--:B------:R-:W-:Y:S02]  /*2810*/  ISETP.GE.AND P2, PT, R252.reuse, R4.reuse, PT ;  /* 0x00000004fc00720c */ /* 0x0c0fe40003f46270 */
[----:B------:R-:W-:Y:S02]  /*2820*/  ISETP.GE.AND P0, PT, R252, R3, PT ;  /* 0x00000003fc00720c */ /* 0x000fe40003f06270 */
[----:B------:R-:W-:Y:S02]  /*2830*/  ISETP.GE.AND P1, PT, R14, R4, PT ;  /* 0x000000040e00720c */ /* 0x000fe40003f26270 */
[----:B------:R-:W-:-:S02]  /*2840*/  SEL R4, RZ, 0x1fffe, P2 ;  /* 0x0001fffeff047807 */ /* 0x000fc40001000000 */
[----:B------:R-:W-:Y:S01]  /*2850*/  SEL R5, RZ, 0x1, P0 ;  /* 0x00000001ff057807 */ /* 0x000fe20000000000 */
[----:B------:R-:W-:Y:S01]  /*2860*/  HMMA.16816.F32 R200, R32, R128, R200 ;  /* 0x0000008020c8723c */ /* 0x000fe200000018c8 */
[----:B------:R-:W-:Y:S02]  /*2870*/  ISETP.GE.AND P0, PT, R14, R3, PT ;  /* 0x000000030e00720c */ /* 0x000fe40003f06270 */
[----:B------:R-:W-:Y:S02]  /*2880*/  IADD3 R4, R5, R4, RZ ;  /* 0x0000000405047210 */ /* 0x000fe40007ffe0ff */
[----:B------:R-:W-:Y:S02]  /*2890*/  SEL R13, RZ, 0x7fff8, P1 ;  /* 0x0007fff8ff0d7807 */ /* 0x000fe40000800000 */
[----:B------:R-:W-:Y:S01]  /*28a0*/  LOP3.LUT R4, R4, 0x3, RZ, 0xc0, !PT ;  /* 0x0000000304047812 */ /* 0x000fe200078ec0ff */
[----:B------:R-:W-:Y:S01]  /*28b0*/  HMMA.16816.F32 R132, R48, R134, R204 ;  /* 0x000000863084723c */ /* 0x000fe200000018cc */
[----:B------:R-:W-:-:S04]  /*28c0*/  SEL R3, RZ, 0x4, P0 ;  /* 0x00000004ff037807 */ /* 0x000fc80000000000 */
[----:B------:R-:W-:Y:S02]  /*28d0*/  IADD3 R13, R4, R13, R3 ;  /* 0x0000000d040d7210 */ /* 0x000fe40007ffe003 */
[C---:B------:R-:W-:Y:S02]  /*28e0*/  LOP3.LUT R4, R12.reuse, 0x79, RZ, 0xfc, !PT ;  /* 0x000000790c047812 */ /* 0x040fe400078efcff */
[----:B------:R-:W-:Y:S01]  /*28f0*/  LOP3.LUT R3, R12, 0x78, RZ, 0xfc, !PT ;  /* 0x000000780c037812 */ /* 0x000fe200078efcff */
[----:B------:R-:W-:Y:S01]  /*2900*/  HMMA.16816.F32 R196, R32, R124, R196 ;  /* 0x0000007c20c4723c */ /* 0x000fe200000018c4 */
[C---:B------:R-:W-:Y:S02]  /*2910*/  ISETP.GE.AND P0, PT, R252.reuse, R4, PT ;  /* 0x00000004fc00720c */ /* 0x040fe40003f06270 */
[----:B------:R-:W-:Y:S02]  /*2920*/  ISETP.GE.AND P3, PT, R252, R3, PT ;  /* 0x00000003fc00720c */ /* 0x000fe40003f66270 */
[----:B------:R-:W-:-:S02]  /*2930*/  SEL R18, RZ, 0x1, P0 ;  /* 0x00000001ff127807 */ /* 0x000fc40000000000 */
[----:B------:R-:W-:Y:S02]  /*2940*/  SEL R5, RZ, 0x1fffe, P3 ;  /* 0x0001fffeff057807 */ /* 0x000fe40001800000 */
[----:B------:R-:W-:Y:S02]  /*2950*/  ISETP.GE.AND P1, PT, R14, R4, PT ;  /* 0x000000040e00720c */ /* 0x000fe40003f26270 */
[----:B------:R-:W-:Y:S01]  /*2960*/  LOP3.LUT R4, R12, 0x60, RZ, 0xfc, !PT ;  /* 0x000000600c047812 */ /* 0x000fe200078efcff */
[----:B------:R-:W-:Y:S01]  /*2970*/  HMMA.16816.F32 R192, R32, R116, R192 ;  /* 0x0000007420c0723c */ /* 0x000fe200000018c0 */
[----:B------:R-:W-:Y:S01]  /*2980*/  ISETP.GE.AND P2, PT, R14, R3, PT ;  /* 0x000000030e00720c */ /* 0x000fe20003f46270 */
[----:B------:R-:W-:Y:S01]  /*2990*/  IMAD.IADD R18, R18, 0x1, R5 ;  /* 0x0000000112127824 */ /* 0x000fe200078e0205 */
[----:B------:R-:W-:Y:S02]  /*29a0*/  LOP3.LUT R3, R12, 0x61, RZ, 0xfc, !PT ;  /* 0x000000610c037812 */ /* 0x000fe400078efcff */
[----:B------:R-:W-:-:S02]  /*29b0*/  ISETP.GE.AND P4, PT, R14, R4, PT ;  /* 0x000000040e00720c */ /* 0x000fc40003f86270 */
[----:B------:R-:W-:Y:S01]  /*29c0*/  ISETP.GE.AND P5, PT, R252, R4, PT ;  /* 0x00000004fc00720c */ /* 0x000fe20003fa6270 */
[----:B------:R-:W-:Y:S01]  /*29d0*/  HMMA.16816.F32 R128, R48, R130, R200 ;  /* 0x000000823080723c */ /* 0x000fe200000018c8 */
[----:B------:R-:W-:Y:S02]  /*29e0*/  IADD3 R4, R12, 0x38, RZ ;  /* 0x000000380c047810 */ /* 0x000fe40007ffe0ff */
[-C--:B------:R-:W-:Y:S01]  /*29f0*/  ISETP.GE.AND P3, PT, R252, R3.reuse, PT ;  /* 0x00000003fc00720c */ /* 0x080fe20003f66270 */
[----:B------:R-:W-:Y:S01]  /*2a00*/  FMUL R36, R36, c[0x0][0x188] ;  /* 0x0000620024247a20 */ /* 0x000fe20000400000 */
[----:B------:R-:W-:Y:S01]  /*2a10*/  ISETP.GE.AND P6, PT, R14, R3, PT ;  /* 0x000000030e00720c */ /* 0x000fe20003fc6270 */
[----:B------:R-:W-:Y:S01]  /*2a20*/  FMUL R38, R38, c[0x0][0x188] ;  /* 0x0000620026267a20 */ /* 0x000fe20000400000 */
[----:B------:R-:W-:Y:S01]  /*2a30*/  SEL R17, RZ, 0x4, P1 ;  /* 0x00000004ff117807 */ /* 0x000fe20000800000 */
[----:B------:R-:W-:Y:S01]  /*2a40*/  HMMA.16816.F32 R148, R32, R24, R148 ;  /* 0x000000182094723c */ /* 0x000fe20000001894 */
[----:B------:R-:W-:Y:S01]  /*2a50*/  SEL R3, RZ, 0x7fff8, P2 ;  /* 0x0007fff8ff037807 */ /* 0x000fe20001000000 */
[----:B------:R-:W-:Y:S01]  /*2a60*/  FMUL R120, R120, c[0x0][0x188] ;  /* 0x0000620078787a20 */ /* 0x000fe20000400000 */
[-C--:B------:R-:W-:Y:S01]  /*2a70*/  ISETP.GE.AND P1, PT, R14, R4.reuse, PT ;  /* 0x000000040e00720c */ /* 0x080fe20003f26270 */
[----:B------:R-:W-:Y:S01]  /*2a80*/  FMUL R109, R134, c[0x0][0x188] ;  /* 0x00006200866d7a20 */ /* 0x000fe20000400000 */
[----:B------:R-:W-:-:S02]  /*2a90*/  ISETP.GE.AND P2, PT, R252, R4, PT ;  /* 0x00000004fc00720c */ /* 0x000fc40003f46270 */
[----:B------:R-:W-:Y:S01]  /*2aa0*/  LOP3.LUT R25, R18, 0x3, RZ, 0xc0, !PT ;  /* 0x0000000312197812 */ /* 0x000fe200078ec0ff */
[C---:B------:R-:W-:Y:S01]  /*2ab0*/  HMMA.16816.F32 R88, R32.reuse, R60, R88 ;  /* 0x0000003c2058723c */ /* 0x040fe20000001858 */
[C---:B------:R-:W-:Y:S01]  /*2ac0*/  LOP3.LUT R20, R12.reuse, 0x69, RZ, 0xfc, !PT ;  /* 0x000000690c147812 */ /* 0x040fe200078efcff */
[----:B------:R-:W-:Y:S01]  /*2ad0*/  FMUL R153, R121, c[0x0][0x188] ;  /* 0x0000620079997a20 */ /* 0x000fe20000400000 */
[----:B------:R-:W-:Y:S01]  /*2ae0*/  IADD3 R24, R12, 0x8, RZ ;  /* 0x000000080c187810 */ /* 0x000fe20007ffe0ff */
[----:B------:R-:W-:Y:S01]  /*2af0*/  FMUL R110, R123, c[0x0][0x188] ;  /* 0x000062007b6e7a20 */ /* 0x000fe20000400000 */
[----:B------:R-:W-:Y:S02]  /*2b00*/  IADD3 R17, R25, R3, R17 ;  /* 0x0000000319117210 */ /* 0x000fe40007ffe011 */
[----:B------:R-:W-:Y:S01]  /*2b10*/  SEL R60, RZ, 0x1, P3 ;  /* 0x00000001ff3c7807 */ /* 0x000fe20001800000 */
[----:B------:R-:W-:Y:S01]  /*2b20*/  HMMA.16816.F32 R188, R32, R112, R188 ;  /* 0x0000007020bc723c */ /* 0x000fe200000018bc */
[----:B------:R-:W-:Y:S01]  /*2b30*/  ISETP.GE.AND P3, PT, R14, R12, PT ;  /* 0x0000000c0e00720c */ /* 0x000fe20003f66270 */
[----:B------:R-:W-:Y:S01]  /*2b40*/  FMUL R111, R122, c[0x0][0x188] ;  /* 0x000062007a6f7a20 */ /* 0x000fe20000400000 */
[----:B------:R-:W-:-:S02]  /*2b50*/  SEL R3, RZ, 0x1fffe, P5 ;  /* 0x0001fffeff037807 */ /* 0x000fc40002800000 */
[----:B------:R-:W-:-:S03]  /*2b60*/  FSEL R123, R36, -INF , P1 ;  /* 0xff800000247b7808 */ /* 0x000fc60000800000 */
[----:B------:R-:W-:Y:S01]  /*2b70*/  HMMA.16816.F32 R44, R32, R184, R44 ;  /* 0x000000b8202c723c */ /* 0x000fe2000000182c */
[----:B------:R-:W-:Y:S01]  /*2b80*/  FSEL R121, R38, -INF , P2 ;  /* 0xff80000026797808 */ /* 0x000fe20001000000 */
[----:B------:R-:W-:Y:S01]  /*2b90*/  FMUL R132, R132, c[0x0][0x188] ;  /* 0x0000620084847a20 */ /* 0x000fe20000400000 */
[C---:B------:R-:W-:Y:S02]  /*2ba0*/  ISETP.GE.AND P5, PT, R14.reuse, R20, PT ;  /* 0x000000140e00720c */ /* 0x040fe40003fa6270 */
[----:B------:R-:W-:-:S03]  /*2bb0*/  ISETP.GT.AND P1, PT, R14, R12, PT ;  /* 0x0000000c0e00720c */ /* 0x000fc60003f24270 */
[----:B----4-:R-:W-:Y:S01]  /*2bc0*/  HMMA.16816.F32 R172, R32, R8, R172 ;  /* 0x0000000820ac723c */ /* 0x010fe200000018ac */
[----:B------:R-:W-:Y:S02]  /*2bd0*/  ISETP.GE.AND P2, PT, R252, R12, PT ;  /* 0x0000000cfc00720c */ /* 0x000fe40003f46270 */
[----:B------:R-:W-:-:S05]  /*2be0*/  SEL R18, RZ, 0x7fff8, P4 ;  /* 0x0007fff8ff127807 */ /* 0x000fca0002000000 */
[----:B------:R-:W-:Y:S01]  /*2bf0*/  HMMA.16816.F32 R100, R32, R84, R100 ;  /* 0x000000542064723c */ /* 0x000fe20000001864 */
[----:B------:R-:W-:Y:S02]  /*2c00*/  FSEL R38, R120, -INF , P3 ;  /* 0xff80000078267808 */ /* 0x000fe40001800000 */
[----:B------:R-:W-:-:S05]  /*2c10*/  FSEL R109, R109, -INF , P3 ;  /* 0xff8000006d6d7808 */ /* 0x000fca0001800000 */
[----:B------:R-:W-:Y:S01]  /*2c20*/  HMMA.16816.F32 R96, R32, R68, R96 ;  /* 0x000000442060723c */ /* 0x000fe20000001860 */
[----:B------:R-:W-:Y:S02]  /*2c30*/  ISETP.GE.AND P4, PT, R14, R24, PT ;  /* 0x000000180e00720c */ /* 0x000fe40003f86270 */
[----:B------:R-:W-:-:S05]  /*2c40*/  ISETP.GT.AND P3, PT, R252, R12, PT ;  /* 0x0000000cfc00720c */ /* 0x000fca0003f64270 */
[----:B-----5:R-:W-:Y:S01]  /*2c50*/  HMMA.16816.F32 R32, R32, R28, R208 ;  /* 0x0000001c2020723c */ /* 0x020fe200000018d0 */
[----:B------:R-:W-:-:S06]  /*2c60*/  FSEL R153, R153, -INF , P1 ;  /* 0xff80000099997808 */ /* 0x000fcc0000800000 */
[----:B------:R-:W-:Y:S02]  /*2c70*/  SEL R29, RZ, 0x4, P6 ;  /* 0x00000004ff1d7807 */ /* 0x000fe40003000000 */
[----:B------:R-:W-:Y:S01]  /*2c80*/  ISETP.GE.AND P6, PT, R252, R20, PT ;  /* 0x00000014fc00720c */ /* 0x000fe20003fc6270 */
[----:B------:R-:W-:Y:S01]  /*2c90*/  HMMA.16816.F32 R124, R48, R126, R196 ;  /* 0x0000007e307c723c */ /* 0x000fe200000018c4 */
[C---:B------:R-:W-:Y:S02]  /*2ca0*/  LOP3.LUT R20, R12.reuse, 0x68, RZ, 0xfc, !PT ;  /* 0x000000680c147812 */ /* 0x040fe400078efcff */
[----:B------:R-:W-:Y:S02]  /*2cb0*/  IADD3 R28, R12, 0x9, RZ ;  /* 0x000000090c1c7810 */ /* 0x000fe40007ffe0ff */
[----:B------:R-:W-:Y:S02]  /*2cc0*/  FSEL R111, R111, -INF , P2 ;  /* 0xff8000006f6f7808 */ /* 0x000fe40001000000 */
[----:B------:R-:W-:-:S02]  /*2cd0*/  ISETP.GE.AND P1, PT, R14, R20, PT ;  /* 0x000000140e00720c */ /* 0x000fc40003f26270 */
[----:B------:R-:W-:Y:S02]  /*2ce0*/  ISETP.GE.AND P2, PT, R252, R20, PT ;  /* 0x00000014fc00720c */ /* 0x000fe40003f46270 */
[----:B------:R-:W-:Y:S02]  /*2cf0*/  IADD3 R36, R12, 0x10, RZ ;  /* 0x000000100c247810 */ /* 0x000fe40007ffe0ff */
[----:B------:R-:W-:Y:S02]  /*2d00*/  FSEL R110, R110, -INF , P3 ;  /* 0xff8000006e6e7808 */ /* 0x000fe40001800000 */
[----:B------:R-:W-:Y:S02]  /*2d10*/  FSEL R20, R132, -INF , P4 ;  /* 0xff80000084147808 */ /* 0x000fe40002000000 */
[-C--:B------:R-:W-:Y:S02]  /*2d20*/  ISETP.GE.AND P3, PT, R14, R28.reuse, PT ;  /* 0x0000001c0e00720c */ /* 0x080fe40003f66270 */
[----:B------:R-:W-:-:S02]  /*2d30*/  ISETP.GE.AND P4, PT, R252, R28, PT ;  /* 0x0000001cfc00720c */ /* 0x000fc40003f86270 */
[----:B------:R-:W-:Y:S02]  /*2d40*/  IADD3 R28, R12, 0x11, RZ ;  /* 0x000000110c1c7810 */ /* 0x000fe40007ffe0ff */
[----:B------:R-:W-:Y:S02]  /*2d50*/  SEL R61, RZ, 0x4, P5 ;  /* 0x00000004ff3d7807 */ /* 0x000fe40002800000 */
[----:B------:R-:W-:Y:S01]  /*2d60*/  SEL R69, RZ, 0x1, P6 ;  /* 0x00000001ff457807 */ /* 0x000fe20003000000 */
[----:B------:R-:W-:Y:S01]  /*2d70*/  FMUL R133, R133, c[0x0][0x188] ;  /* 0x0000620085857a20 */ /* 0x000fe20000400000 */
[-C--:B------:R-:W-:Y:S02]  /*2d80*/  ISETP.GE.AND P5, PT, R14, R36.reuse, PT ;  /* 0x000000240e00720c */ /* 0x080fe40003fa6270 */
[----:B------:R-:W-:Y:S01]  /*2d90*/  ISETP.GE.AND P6, PT, R252, R36, PT ;  /* 0x00000024fc00720c */ /* 0x000fe20003fc6270 */
[----:B------:R-:W-:Y:S01]  /*2da0*/  FMUL R36, R135, c[0x0][0x188] ;  /* 0x0000620087247a20 */ /* 0x000fe20000400000 */
[----:B------:R-:W-:Y:S01]  /*2db0*/  SEL R68, RZ, 0x7fff8, P1 ;  /* 0x0007fff8ff447807 */ /* 0x000fe20000800000 */
[----:B------:R-:W-:Y:S01]  /*2dc0*/  HMMA.16816.F32 R116, R48, R118, R192 ;  /* 0x000000763074723c */ /* 0x000fe200000018c0 */
[----:B------:R-:W-:-:S02]  /*2dd0*/  SEL R84, RZ, 0x1fffe, P2 ;  /* 0x0001fffeff547807 */ /* 0x000fc40001000000 */
[-C--:B------:R-:W-:Y:S02]  /*2de0*/  ISETP.GE.AND P1, PT, R14, R28.reuse, PT ;  /* 0x0000001c0e00720c */ /* 0x080fe40003f26270 */
[----:B------:R-:W-:Y:S02]  /*2df0*/  ISETP.GE.AND P2, PT, R252, R28, PT ;  /* 0x0000001cfc00720c */ /* 0x000fe40003f46270 */
[----:B------:R-:W-:Y:S01]  /*2e00*/  IADD3 R28, R12, 0x18, RZ ;  /* 0x000000180c1c7810 */ /* 0x000fe20007ffe0ff */
[----:B------:R-:W-:Y:S01]  /*2e10*/  HMMA.16816.F32 R4, R48, R6, R168 ;  /* 0x000000063004723c */ /* 0x000fe200000018a8 */
[----:B------:R-:W-:Y:S01]  /*2e20*/  FSEL R36, R36, -INF , P4 ;  /* 0xff80000024247808 */ /* 0x000fe20002000000 */
[----:B------:R-:W-:Y:S01]  /*2e30*/  FMUL R128, R128, c[0x0][0x188] ;  /* 0x0000620080807a20 */ /* 0x000fe20000400000 */
[----:B------:R-:W-:Y:S01]  /*2e40*/  ISETP.GE.AND P4, PT, R252, R28, PT ;  /* 0x0000001cfc00720c */ /* 0x000fe20003f86270 */
[----:B------:R-:W-:-:S03]  /*2e50*/  FMUL R130, R130, c[0x0][0x188] ;  /* 0x0000620082827a20 */ /* 0x000fc60000400000 */
[----:B------:R-:W-:Y:S02]  /*2e60*/  FSEL R168, R133, -INF , P3 ;  /* 0xff80000085a87808 */ /* 0x000fe40001800000 */
[----:B------:R-:W-:Y:S02]  /*2e70*/  ISETP.GE.AND P3, PT, R14, R28, PT ;  /* 0x0000001c0e00720c */ /* 0x000fe40003f66270 */
[----:B------:R-:W-:Y:S01]  /*2e80*/  IADD3 R28, R12, 0x19, RZ ;  /* 0x000000190c1c7810 */ /* 0x000fe20007ffe0ff */
[----:B------:R-:W-:Y:S01]  /*2e90*/  FMUL R129, R129, c[0x0][0x188] ;  /* 0x0000620081817a20 */ /* 0x000fe20000400000 */
[----:B------:R-:W-:Y:S01]  /*2ea0*/  FSEL R128, R128, -INF , P5 ;  /* 0xff80000080807808 */ /* 0x000fe20002800000 */
[----:B------:R-:W-:Y:S01]  /*2eb0*/  FMUL R131, R131, c[0x0][0x188] ;  /* 0x0000620083837a20 */ /* 0x000fe20000400000 */
[----:B------:R-:W-:Y:S01]  /*2ec0*/  FSEL R133, R130, -INF , P6 ;  /* 0xff80000082857808 */ /* 0x000fe20003000000 */
[----:B------:R-:W-:Y:S01]  /*2ed0*/  HMMA.16816.F32 R112, R48, R114, R188 ;  /* 0x000000723070723c */ /* 0x000fe200000018bc */
[----:B------:R-:W-:-:S02]  /*2ee0*/  ISETP.GE.AND P5, PT, R14, R28, PT ;  /* 0x0000001c0e00720c */ /* 0x000fc40003fa6270 */
[----:B------:R-:W-:Y:S02]  /*2ef0*/  ISETP.GE.AND P6, PT, R252, R28, PT ;  /* 0x0000001cfc00720c */ /* 0x000fe40003fc6270 */
[----:B------:R-:W-:Y:S01]  /*2f00*/  IADD3 R28, R12, 0x20, RZ ;  /* 0x000000200c1c7810 */ /* 0x000fe20007ffe0ff */
[----:B------:R-:W-:Y:S01]  /*2f10*/  FMUL R124, R124, c[0x0][0x188] ;  /* 0x000062007c7c7a20 */ /* 0x000fe20000400000 */
[----:B------:R-:W-:Y:S01]  /*2f20*/  FSEL R135, R129, -INF , P1 ;  /* 0xff80000081877808 */ /* 0x000fe20000800000 */
[----:B------:R-:W-:Y:S01]  /*2f30*/  FMUL R126, R126, c[0x0][0x188] ;  /* 0x000062007e7e7a20 */ /* 0x000fe20000400000 */
[----:B------:R-:W-:Y:S02]  /*2f40*/  FSEL R132, R131, -INF , P2 ;  /* 0xff80000083847808 */ /* 0x000fe40001000000 */
[-C--:B------:R-:W-:Y:S02]  /*2f50*/  ISETP.GE.AND P1, PT, R14, R28.reuse, PT ;  /* 0x0000001c0e00720c */ /* 0x080fe40003f26270 */
[----:B------:R-:W-:-:S02]  /*2f60*/  ISETP.GE.AND P2, PT, R252, R28, PT ;  /* 0x0000001cfc00720c */ /* 0x000fc40003f46270 */
[----:B------:R-:W-:Y:S01]  /*2f70*/  IADD3 R28, R12, 0x21, RZ ;  /* 0x000000210c1c7810 */ /* 0x000fe20007ffe0ff */
[----:B------:R-:W-:Y:S01]  /*2f80*/  FMUL R125, R125, c[0x0][0x188] ;  /* 0x000062007d7d7a20 */ /* 0x000fe20000400000 */
[----:B------:R-:W-:Y:S01]  /*2f90*/  FSEL R129, R124, -INF , P3 ;  /* 0xff8000007c817808 */ /* 0x000fe20001800000 */
[----:B------:R-:W-:Y:S01]  /*2fa0*/  FMUL R127, R127, c[0x0][0x188] ;  /* 0x000062007f7f7a20 */ /* 0x000fe20000400000 */
[----:B------:R-:W-:Y:S01]  /*2fb0*/  FSEL R130, R126, -INF , P4 ;  /* 0xff8000007e827808 */ /* 0x000fe20002000000 */
[----:B------:R-:W-:Y:S01]  /*2fc0*/  HMMA.16816.F32 R44, R48, R186, R44 ;  /* 0x000000ba302c723c */ /* 0x000fe2000000182c */
[-C--:B------:R-:W-:Y:S02]  /*2fd0*/  ISETP.GE.AND P3, PT, R14, R28.reuse, PT ;  /* 0x0000001c0e00720c */ /* 0x080fe40003f66270 */
[----:B------:R-:W-:Y:S02]  /*2fe0*/  ISETP.GE.AND P4, PT, R252, R28, PT ;  /* 0x0000001cfc00720c */ /* 0x000fe40003f86270 */
[----:B------:R-:W-:Y:S01]  /*2ff0*/  IADD3 R28, R12, 0x28, RZ ;  /* 0x000000280c1c7810 */ /* 0x000fe20007ffe0ff */
[----:B------:R-:W-:Y:S01]  /*3000*/  FMUL R116, R116, c[0x0][0x188] ;  /* 0x0000620074747a20 */ /* 0x000fe20000400000 */
[----:B------:R-:W-:Y:S01]  /*3010*/  FSEL R134, R125, -INF , P5 ;  /* 0xff8000007d867808 */ /* 0x000fe20002800000 */
[----:B------:R-:W-:Y:S01]  /*3020*/  FMUL R118, R118, c[0x0][0x188] ;  /* 0x0000620076767a20 */ /* 0x000fe20000400000 */
[----:B------:R-:W-:-:S02]  /*3030*/  FSEL R131, R127, -INF , P6 ;  /* 0xff8000007f837808 */ /* 0x000fc40003000000 */
        /* <DEDUP_REMOVED lines=14> */
[----:B------:R-:W-:Y:S02]  /*3120*/  FSEL R150, R119, -INF , P4 ;  /* 0xff80000077967808 */ /* 0x000fe40002000000 */
        /* <DEDUP_REMOVED lines=13> */
[----:B------:R-:W-:Y:S02]  /*3200*/  FSEL R139, R115, -INF , P2 ;  /* 0xff800000738b7808 */ /* 0x000fe40001000000 */
[-C--:B------:R-:W-:Y:S02]  /*3210*/  ISETP.GE.AND P1, PT, R14, R28.reuse, PT ;  /* 0x0000001c0e00720c */ /* 0x080fe40003f26270 */
[----:B------:R-:W-:Y:S02]  /*3220*/  ISETP.GE.AND P2, PT, R252, R28, PT ;  /* 0x0000001cfc00720c */ /* 0x000fe40003f46270 */
[----:B------:R-:W-:Y:S01]  /*3230*/  LOP3.LUT R28, R12, 0x59, RZ, 0xfc, !PT ;  /* 0x000000590c1c7812 */ /* 0x000fe200078efcff */
[----:B------:R-:W-:Y:S01]  /*3240*/  FMUL R45, R45, c[0x0][0x188] ;  /* 0x000062002d2d7a20 */ /* 0x000fe20000400000 */
[----:B------:R-:W-:Y:S01]  /*3250*/  FSEL R127, R44, -INF , P3 ;  /* 0xff8000002c7f7808 */ /* 0x000fe20001800000 */
[----:B------:R-:W-:Y:S01]  /*3260*/  FMUL R47, R47, c[0x0][0x188] ;  /* 0x000062002f2f7a20 */ /* 0x000fe20000400000 */
[----:B------:R-:W-:-:S02]  /*3270*/  FSEL R125, R46, -INF , P4 ;  /* 0xff8000002e7d7808 */ /* 0x000fc40002000000 */
[-C--:B------:R-:W-:Y:S02]  /*3280*/  ISETP.GE.AND P3, PT, R252, R28.reuse, PT ;  /* 0x0000001cfc00720c */ /* 0x080fe40003f66270 */
[----:B------:R-:W-:Y:S02]  /*3290*/  ISETP.GE.AND P4, PT, R14, R28, PT ;  /* 0x0000001c0e00720c */ /* 0x000fe40003f86270 */
[----:B------:R-:W-:Y:S01]  /*32a0*/  LOP3.LUT R28, R12, 0x58, RZ, 0xfc, !PT ;  /* 0x000000580c1c7812 */ /* 0x000fe200078efcff */
[----:B------:R-:W-:Y:S01]  /*32b0*/  FMUL R37, R37, c[0x0][0x188] ;  /* 0x0000620025257a20 */ /* 0x000fe20000400000 */
[----:B------:R-:W-:Y:S01]  /*32c0*/  FSEL R126, R45, -INF , P5 ;  /* 0xff8000002d7e7808 */ /* 0x000fe20002800000 */
[----:B------:R-:W-:Y:S01]  /*32d0*/  FMUL R39, R39, c[0x0][0x188] ;  /* 0x0000620027277a20 */ /* 0x000fe20000400000 */
[----:B------:R-:W-:Y:S02]  /*32e0*/  FSEL R124, R47, -INF , P6 ;  /* 0xff8000002f7c7808 */ /* 0x000fe40003000000 */
[----:B------:R-:W-:-:S02]  /*32f0*/  ISETP.GE.AND P5, PT, R252, R28, PT ;  /* 0x0000001cfc00720c */ /* 0x000fc40003fa6270 */
[----:B------:R-:W-:Y:S02]  /*3300*/  ISETP.GE.AND P6, PT, R14, R28, PT ;  /* 0x0000001c0e00720c */ /* 0x000fe40003fc6270 */
[----:B------:R-:W-:Y:S01]  /*3310*/  LOP3.LUT R28, R12, 0x51, RZ, 0xfc, !PT ;  /* 0x000000510c1c7812 */ /* 0x000fe200078efcff */
[----:B------:R-:W-:Y:S01]  /*3320*/  IMAD.IADD R69, R69, 0x1, R84 ;  /* 0x0000000145457824 */ /* 0x000fe200078e0254 */
[----:B------:R-:W-:Y:S02]  /*3330*/  FSEL R122, R37, -INF , P1 ;  /* 0xff800000257a7808 */ /* 0x000fe40000800000 */
[----:B------:R-:W-:Y:S01]  /*3340*/  FSEL R120, R39, -INF , P2 ;  /* 0xff80000027787808 */ /* 0x000fe20001000000 */
[----:B------:R-:W-:Y:S01]  /*3350*/  FMUL R27, R27, c[0x0][0x188] ;  /* 0x000062001b1b7a20 */ /* 0x000fe20000400000 */
[-C--:B------:R-:W-:Y:S02]  /*3360*/  ISETP.GE.AND P1, PT, R252, R28.reuse, PT ;  /* 0x0000001cfc00720c */ /* 0x080fe40003f26270 */
[----:B------:R-:W-:Y:S01]  /*3370*/  ISETP.GE.AND P2, PT, R14, R28, PT ;  /* 0x0000001c0e00720c */ /* 0x000fe20003f46270 */
[----:B------:R-:W-:Y:S01]  /*3380*/  FMUL R28, R25, c[0x0][0x188] ;  /* 0x00006200191c7a20 */ /* 0x000fe20000400000 */
[----:B------:R-:W-:Y:S01]  /*3390*/  LOP3.LUT R25, R12, 0x50, RZ, 0xfc, !PT ;  /* 0x000000500c197812 */ /* 0x000fe200078efcff */
[----:B------:R-:W-:Y:S01]  /*33a0*/  FMUL R26, R26, c[0x0][0x188] ;  /* 0x000062001a1a7a20 */ /* 0x000fe20000400000 */
[----:B------:R-:W-:Y:S01]  /*33b0*/  LOP3.LUT R69, R69, 0x3, RZ, 0xc0, !PT ;  /* 0x0000000345457812 */ /* 0x000fe200078ec0ff */
[----:B------:R-:W-:Y:S01]  /*33c0*/  FMUL R7, R7, c[0x0][0x188] ;  /* 0x0000620007077a20 */ /* 0x000fe20000400000 */
[----:B------:R-:W-:Y:S01]  /*33d0*/  FSEL R28, R28, -INF , P4 ;  /* 0xff8000001c1c7808 */ /* 0x000fe20002000000 */
[----:B------:R-:W-:Y:S01]  /*33e0*/  IMAD.IADD R60, R60, 0x1, R3 ;  /* 0x000000013c3c7824 */ /* 0x000fe200078e0203 */
[----:B------:R-:W-:Y:S01]  /*33f0*/  FSEL R37, R27, -INF , P3 ;  /* 0xff8000001b257808 */ /* 0x000fe20001800000 */
[----:B------:R-:W-:Y:S01]  /*3400*/  FMUL R3, R4, c[0x0][0x188] ;  /* 0x0000620004037a20 */ /* 0x000fe20000400000 */
[-C--:B------:R-:W-:Y:S01]  /*3410*/  ISETP.GE.AND P4, PT, R252, R25.reuse, PT ;  /* 0x00000019fc00720c */ /* 0x080fe20003f86270 */
[----:B------:R-:W-:Y:S01]  /*3420*/  FMUL R6, R6, c[0x0][0x188] ;  /* 0x0000620006067a20 */ /* 0x000fe20000400000 */
[----:B------:R-:W-:-:S02]  /*3430*/  ISETP.GE.AND P3, PT, R14, R25, PT ;  /* 0x000000190e00720c */ /* 0x000fc40003f66270 */
[----:B------:R-:W-:Y:S01]  /*3440*/  FSEL R39, R26, -INF , P5 ;  /* 0xff8000001a277808 */ /* 0x000fe20002800000 */
[----:B------:R-:W-:Y:S01]  /*3450*/  FMUL R26, R5, c[0x0][0x188] ;  /* 0x00006200051a7a20 */ /* 0x000fe20000400000 */
[C---:B------:R-:W-:Y:S02]  /*3460*/  LOP3.LUT R4, R12.reuse, 0x41, RZ, 0xfc, !PT ;  /* 0x000000410c047812 */ /* 0x040fe400078efcff */
[----:B------:R-:W-:Y:S02]  /*3470*/  IADD3 R61, R69, R68, R61 ;  /* 0x00000044453d7210 */ /* 0x000fe40007ffe03d */
[----:B------:R-:W-:Y:S02]  /*3480*/  LOP3.LUT R5, R12, 0x48, RZ, 0xfc, !PT ;  /* 0x000000480c057812 */ /* 0x000fe400078efcff */
[----:B------:R-:W-:Y:S02]  /*3490*/  FSEL R46, R7, -INF , P1 ;  /* 0xff800000072e7808 */ /* 0x000fe40000800000 */
[----:B------:R-:W-:-:S02]  /*34a0*/  FSEL R3, R3, -INF , P3 ;  /* 0xff80000003037808 */ /* 0x000fc40001800000 */
[----:B------:R-:W-:Y:S02]  /*34b0*/  FSEL R7, R6, -INF , P4 ;  /* 0xff80000006077808 */ /* 0x000fe40002000000 */
[-C--:B------:R-:W-:Y:S02]  /*34c0*/  ISETP.GE.AND P3, PT, R252, R4.reuse, PT ;  /* 0x00000004fc00720c */ /* 0x080fe40003f66270 */
[----:B------:R-:W-:Y:S01]  /*34d0*/  ISETP.GE.AND P4, PT, R14, R4, PT ;  /* 0x000000040e00720c */ /* 0x000fe20003f86270 */
[----:B------:R-:W-:Y:S01]  /*34e0*/  IMAD.SHL.U32 R4, R61, 0x100, RZ ;  /* 0x000001003d047824 */ /* 0x000fe200078e00ff */
[----:B------:R-:W-:Y:S02]  /*34f0*/  FSEL R26, R26, -INF , P2 ;  /* 0xff8000001a1a7808 */ /* 0x000fe40001000000 */
[-C--:B------:R-:W-:Y:S02]  /*3500*/  ISETP.GE.AND P2, PT, R252, R5.reuse, PT ;  /* 0x00000005fc00720c */ /* 0x080fe40003f46270 */
[----:B------:R-:W-:-:S02]  /*3510*/  ISETP.GE.AND P1, PT, R14, R5, PT ;  /* 0x000000050e00720c */ /* 0x000fc40003f26270 */
[----:B------:R-:W-:Y:S01]  /*3520*/  LOP3.LUT R5, R60, 0x3, RZ, 0xc0, !PT ;  /* 0x000000033c057812 */ /* 0x000fe200078ec0ff */
[----:B--2---:R-:W-:Y:S01]  /*3530*/  IMAD.WIDE R60, R2, 0x2, R176 ;  /* 0x00000002023c7825 */ /* 0x004fe200078e02b0 */
[----:B------:R-:W-:Y:S02]  /*3540*/  LOP3.LUT R4, R4, 0xf00, RZ, 0xe2, !PT ;  /* 0x00000f0004047812 */ /* 0x000fe400078ee2ff */
[----:B------:R-:W-:Y:S01]  /*3550*/  IADD3 R5, R5, R18, R29 ;  /* 0x0000001205057210 */ /* 0x000fe20007ffe01d */
[----:B---3--:R-:W-:Y:S01]  /*3560*/  IMAD.WIDE R68, R2, 0x2, R180 ;  /* 0x0000000202447825 */ /* 0x008fe200078e02b4 */
[----:B------:R-:W-:Y:S02]  /*3570*/  LOP3.LUT R6, R17, 0xf, RZ, 0xc0, !PT ;  /* 0x0000000f11067812 */ /* 0x000fe400078ec0ff */
[----:B------:R0:W2:Y:S01]  /*3580*/  LDG.E.U16 R17, [R60.64] ;  /* 0x000000063c117981 */ /* 0x0000a2000c1e1500 */
[----:B------:R-:W-:-:S03]  /*3590*/  LEA R5, R5, R4, 0xc ;  /* 0x0000000405057211 */ /* 0x000fc600078e60ff */
[----:B------:R1:W3:Y:S01]  /*35a0*/  LDG.E.U16 R4, [R68.64] ;  /* 0x0000000644047981 */ /* 0x0002e2000c1e1500 */
[C---:B0-----:R-:W-:Y:S01]  /*35b0*/  IMAD.WIDE R60, R2.reuse, 0x2, R242 ;  /* 0x00000002023c7825 */ /* 0x041fe200078e02f2 */
[C---:B------:R-:W-:Y:S04]  /*35c0*/  HMMA.16816.F32 R40, R48.reuse, R178, R40 ;  /* 0x000000b23028723c */ /* 0x040fe80000001828 */
[----:B------:R0:W4:Y:S04]  /*35d0*/  LDG.E.U16 R47, [R60.64] ;  /* 0x000000063c2f7981 */ /* 0x000128000c1e1500 */
[C---:B-1----:R-:W-:Y:S07]  /*35e0*/  HMMA.16816.F32 R68, R48.reuse, R70, R96 ;  /* 0x000000463044723c */ /* 0x042fee0000001860 */
[C---:B------:R-:W-:Y:S01]  /*35f0*/  IMAD.WIDE R96, R2.reuse, 0x2, R246 ;  /* 0x0000000202607825 */ /* 0x040fe200078e02f6 */
[----:B------:R-:W-:Y:S03]  /*3600*/  HMMA.16816.F32 R8, R48, R10, R172 ;  /* 0x0000000a3008723c */ /* 0x000fe600000018ac */
[----:B------:R-:W-:-:S02]  /*3610*/  IMAD.WIDE R98, R2, 0x2, R244 ;  /* 0x0000000202627825 */ /* 0x000fc400078e02f4 */
[----:B------:R1:W5:Y:S03]  /*3620*/  LDG.E.U16 R97, [R96.64] ;  /* 0x0000000660617981 */ /* 0x000366000c1e1500 */
[C---:B------:R-:W-:Y:S01]  /*3630*/  HMMA.16816.F32 R84, R48.reuse, R86, R100 ;  /* 0x000000563054723c */ /* 0x040fe20000001864 */
[----:B-1----:R1:W2:Y:S07]  /*3640*/  LDG.E.U16 R96, [R98.64] ;  /* 0x0000000662607981 */ /* 0x0022ae000c1e1500 */
[----:B0-----:R-:W-:Y:S01]  /*3650*/  HMMA.16816.F32 R60, R48, R62, R88 ;  /* 0x0000003e303c723c */ /* 0x001fe20000001858 */
[----:B------:R-:W-:-:S05]  /*3660*/  IMAD.WIDE R100, R2, 0x2, R248 ;  /* 0x0000000202647825 */ /* 0x000fca00078e02f8 */
[----:B------:R0:W2:Y:S02]  /*3670*/  LDG.E.U16 R44, [R100.64] ;  /* 0x00000006642c7981 */ /* 0x0000a4000c1e1500 */
[----:B------:R-:W-:Y:S01]  /*3680*/  HMMA.16816.F32 R48, R48, R30, R32 ;  /* 0x0000001e3030723c */ /* 0x000fe20000001820 */
[----:B------:R-:W-:-:S06]  /*3690*/  IMAD.WIDE R88, R2, 0x2, R240 ;  /* 0x0000000202587825 */ /* 0x000fcc00078e02f0 */
[C---:B------:R-:W-:Y:S01]  /*36a0*/  IMAD.WIDE R30, R2.reuse, 0x2, R230 ;  /* 0x00000002021e7825 */ /* 0x040fe200078e02e6 */
[----:B------:R0:W2:Y:S03]  /*36b0*/  LDG.E.U16 R88, [R88.64] ;  /* 0x0000000658587981 */ /* 0x0000a6000c1e1500 */
[C---:B-1----:R-:W-:Y:S01]  /*36c0*/  IMAD.WIDE R98, R2.reuse, 0x2, R236 ;  /* 0x0000000202627825 */ /* 0x042fe200078e02ec */
[----:B------:R1:W2:Y:S03]  /*36d0*/  LDG.E.U16 R102, [R30.64] ;  /* 0x000000061e667981 */ /* 0x0002a6000c1e1500 */
[C---:B------:R-:W-:Y:S01]  /*36e0*/  IMAD.WIDE R34, R2.reuse, 0x2, R228 ;  /* 0x0000000202227825 */ /* 0x040fe200078e02e4 */
[----:B0-----:R0:W2:Y:S03]  /*36f0*/  LDG.E.U16 R89, [R98.64] ;  /* 0x0000000662597981 */ /* 0x0010a6000c1e1500 */
[C---:B------:R-:W-:Y:S01]  /*3700*/  IMAD.WIDE R90, R2.reuse, 0x2, R238 ;  /* 0x00000002025a7825 */ /* 0x040fe200078e02ee */
[----:B------:R0:W2:Y:S03]  /*3710*/  LDG.E.U16 R103, [R34.64] ;  /* 0x0000000622677981 */ /* 0x0000a6000c1e1500 */
[----:B-1----:R-:W-:-:S02]  /*3720*/  IMAD.WIDE R30, R2, 0x2, R226 ;  /* 0x00000002021e7825 */ /* 0x002fc400078e02e2 */
[----:B------:R1:W2:Y:S02]  /*3730*/  LDG.E.U16 R90, [R90.64] ;  /* 0x000000065a5a7981 */ /* 0x0002a4000c1e1500 */
[C---:B0-----:R-:W-:Y:S02]  /*3740*/  IMAD.WIDE R98, R2.reuse, 0x2, R234 ;  /* 0x0000000202627825 */ /* 0x041fe400078e02ea */
[----:B------:R0:W2:Y:S02]  /*3750*/  LDG.E.U16 R100, [R30.64] ;  /* 0x000000061e647981 */ /* 0x0000a4000c1e1500 */
[C---:B------:R-:W-:Y:S02]  /*3760*/  IMAD.WIDE R34, R2.reuse, 0x2, R224 ;  /* 0x0000000202227825 */ /* 0x040fe400078e02e0 */
[----:B-1----:R1:W2:Y:S02]  /*3770*/  LDG.E.U16 R91, [R98.64] ;  /* 0x00000006625b7981 */ /* 0x0022a4000c1e1500 */
[----:B0-----:R-:W-:-:S02]  /*3780*/  IMAD.WIDE R30, R2, 0x2, R220 ;  /* 0x00000002021e7825 */ /* 0x001fc400078e02dc */
[----:B------:R0:W2:Y:S04]  /*3790*/  LDG.E.U16 R101, [R34.64] ;  /* 0x0000000622657981 */ /* 0x0000a8000c1e1500 */
[----:B------:R0:W2:Y:S01]  /*37a0*/  LDG.E.U16 R114, [R30.64] ;  /* 0x000000061e727981 */ /* 0x0000a2000c1e1500 */
[----:B-1----:R-:W-:-:S04]  /*37b0*/  IMAD.WIDE R98, R2, 0x2, R222 ;  /* 0x0000000202627825 */ /* 0x002fc800078e02de */
[C---:B0-----:R-:W-:Y:S01]  /*37c0*/  IMAD.WIDE R34, R2.reuse, 0x2, R218 ;  /* 0x0000000202227825 */ /* 0x041fe200078e02da */
[----:B------:R0:W2:Y:S03]  /*37d0*/  LDG.E.U16 R115, [R98.64] ;  /* 0x0000000662737981 */ /* 0x0000a6000c1e1500 */
[C---:B------:R-:W-:Y:S01]  /*37e0*/  IMAD.WIDE R30, R2.reuse, 0x2, R214 ;  /* 0x00000002021e7825 */ /* 0x040fe200078e02d6 */
[----:B------:R1:W2:Y:S04]  /*37f0*/  LDG.E.U16 R112, [R34.64] ;  /* 0x0000000622707981 */ /* 0x0002a8000c1e1500 */
[----:B------:R1:W2:Y:S01]  /*3800*/  LDG.E.U16 R170, [R30.64] ;  /* 0x000000061eaa7981 */ /* 0x0002a2000c1e1500 */
[----:B0-----:R-:W-:-:S04]  /*3810*/  IMAD.WIDE R98, R2, 0x2, R216 ;  /* 0x0000000202627825 */ /* 0x001fc800078e02d8 */
[C---:B-1----:R-:W-:Y:S01]  /*3820*/  IMAD.WIDE R34, R2.reuse, 0x2, R212 ;  /* 0x0000000202227825 */ /* 0x042fe200078e02d4 */
[----:B------:R0:W2:Y:S03]  /*3830*/  LDG.E.U16 R113, [R98.64] ;  /* 0x0000000662717981 */ /* 0x0000a6000c1e1500 */
[----:B------:R-:W-:Y:S01]  /*3840*/  IMAD.WIDE R30, R2, 0x2, R166 ;  /* 0x00000002021e7825 */ /* 0x000fe200078e02a6 */
[----:B------:R1:W2:Y:S03]  /*3850*/  LDG.E.U16 R169, [R34.64] ;  /* 0x0000000622a97981 */ /* 0x0002a6000c1e1500 */
[----:B------:R-:W-:Y:S01]  /*3860*/  FMUL R45, R24, c[0x0][0x188] ;  /* 0x00006200182d7a20 */ /* 0x000fe20000400000 */
[----:B------:R1:W2:Y:S01]  /*3870*/  LDG.E.U16 R171, [R30.64] ;  /* 0x000000061eab7981 */ /* 0x0002a2000c1e1500 */
[----:B0-----:R-:W-:Y:S01]  /*3880*/  IMAD.WIDE R98, R2, 0x2, R162 ;  /* 0x0000000202627825 */ /* 0x001fe200078e02a2 */
[----:B------:R-:W-:-:S03]  /*3890*/  LOP3.LUT R24, R12, 0x49, RZ, 0xfc, !PT ;  /* 0x000000490c187812 */ /* 0x000fc600078efcff */
[C---:B-1----:R-:W-:Y:S01]  /*38a0*/  IMAD.WIDE R34, R2.reuse, 0x2, R154 ;  /* 0x0000000202227825 */ /* 0x042fe200078e029a */
[----:B------:R0:W2:Y:S03]  /*38b0*/  LDG.E.U16 R173, [R98.64] ;  /* 0x0000000662ad7981 */ /* 0x0000a6000c1e1500 */
[----:B------:R-:W-:Y:S01]  /*38c0*/  IMAD.WIDE R30, R2, 0x2, R160 ;  /* 0x00000002021e7825 */ /* 0x000fe200078e02a0 */
[----:B------:R1:W2:Y:S01]  /*38d0*/  LDG.E.U16 R174, [R34.64] ;  /* 0x0000000622ae7981 */ /* 0x0002a2000c1e1500 */
[----:B------:R-:W-:Y:S02]  /*38e0*/  FSEL R45, R45, -INF , P6 ;  /* 0xff8000002d2d7808 */ /* 0x000fe40003000000 */
[-C--:B------:R-:W-:Y:S01]  /*38f0*/  ISETP.GE.AND P6, PT, R252, R24.reuse, PT ;  /* 0x00000018fc00720c */ /* 0x080fe20003fc6270 */
[----:B------:R1:W2:Y:S01]  /*3900*/  LDG.E.U16 R176, [R30.64] ;  /* 0x000000061eb07981 */ /* 0x0002a2000c1e1500 */
[----:B------:R-:W-:Y:S01]  /*3910*/  ISETP.GE.AND P5, PT, R14, R24, PT ;  /* 0x000000180e00720c */ /* 0x000fe20003fa6270 */
[----:B------:R-:W-:-:S04]  /*3920*/  IMAD.WIDE R24, R2, 0x2, R250 ;  /* 0x0000000202187825 */ /* 0x000fc800078e02fa */
[C---:B0-----:R-:W-:Y:S02]  /*3930*/  IMAD.WIDE R98, R2.reuse, 0x2, R164 ;  /* 0x0000000202627825 */ /* 0x041fe400078e02a4 */
[----:B------:R0:W2:Y:S02]  /*3940*/  LDG.E.U16 R24, [R24.64] ;  /* 0x0000000618187981 */ /* 0x0000a4000c1e1500 */
[C---:B-1----:R-:W-:Y:S02]  /*3950*/  IMAD.WIDE R30, R2.reuse, 0x2, R144 ;  /* 0x00000002021e7825 */ /* 0x042fe400078e0290 */
[----:B------:R1:W2:Y:S02]  /*3960*/  LDG.E.U16 R172, [R98.64] ;  /* 0x0000000662ac7981 */ /* 0x0002a4000c1e1500 */
[C---:B------:R-:W-:Y:S02]  /*3970*/  IMAD.WIDE R34, R2.reuse, 0x2, R158 ;  /* 0x0000000202227825 */ /* 0x040fe400078e029e */
[----:B------:R0:W2:Y:S04]  /*3980*/  LDG.E.U16 R177, [R30.64] ;  /* 0x000000061eb17981 */ /* 0x0000a8000c1e1500 */
[----:B------:R0:W2:Y:S01]  /*3990*/  LDG.E.U16 R175, [R34.64] ;  /* 0x0000000622af7981 */ /* 0x0000a2000c1e1500 */
[----:B-1----:R-:W-:-:S04]  /*39a0*/  IMAD.WIDE R98, R2, 0x2, R156 ;  /* 0x0000000202627825 */ /* 0x002fc800078e029c */
[C---:B------:R-:W-:Y:S02]  /*39b0*/  IMAD.WIDE R32, R2.reuse, 0x2, R232 ;  /* 0x0000000202207825 */ /* 0x040fe400078e02e8 */
[----:B------:R1:W4:Y:S02]  /*39c0*/  LDG.E.U16 R98, [R98.64] ;  /* 0x0000000662627981 */ /* 0x000324000c1e1500 */
[C---:B0-----:R-:W-:Y:S02]  /*39d0*/  IMAD.WIDE R34, R2.reuse, 0x2, R142 ;  /* 0x0000000202227825 */ /* 0x041fe400078e028e */
[----:B------:R0:W4:Y:S02]  /*39e0*/  LDG.E.U16 R33, [R32.64] ;  /* 0x0000000620217981 */ /* 0x000124000c1e1500 */
[----:B------:R-:W-:Y:S02]  /*39f0*/  IMAD.WIDE R30, R2, 0x2, R140 ;  /* 0x00000002021e7825 */ /* 0x000fe400078e028c */
[----:B-1----:R1:W4:Y:S04]  /*3a00*/  LDG.E.U16 R99, [R34.64] ;  /* 0x0000000622637981 */ /* 0x002328000c1e1500 */
[----:B------:R0:W4:Y:S01]  /*3a10*/  LDG.E.U16 R178, [R30.64] ;  /* 0x000000061eb27981 */ /* 0x000122000c1e1500 */
[----:B------:R-:W-:-:S02]  /*3a20*/  IMAD R6, R13, 0x10, R6 ;  /* 0x000000100d067824 */ /* 0x000fc400078e0206 */
[----:B------:R-:W-:Y:S01]  /*3a30*/  FMUL R9, R9, c[0x0][0x188] ;  /* 0x0000620009097a20 */ /* 0x000fe20000400000 */
[----:B------:R-:W-:Y:S02]  /*3a40*/  BAR.SYNC.DEFER_BLOCKING 0x0 ;  /* 0x0000000000007b1d */ /* 0x000fe40000010000 */
[----:B------:R-:W-:Y:S01]  /*3a50*/  LOP3.LUT R6, R6, 0xff, RZ, 0xc0, !PT ;  /* 0x000000ff06067812 */ /* 0x000fe200078ec0ff */
[----:B------:R-:W-:-:S04]  /*3a60*/  FMUL R11, R11, c[0x0][0x188] ;  /* 0x000062000b0b7a20 */ /* 0x000fc80000400000 */
[----:B------:R-:W-:Y:S01]  /*3a70*/  IMAD.IADD R5, R5, 0x1, R6 ;  /* 0x0000000105057824 */ /* 0x000fe200078e0206 */
[----:B------:R-:W-:Y:S01]  /*3a80*/  LOP3.LUT R6, R12, 0x40, RZ, 0xfc, !PT ;  /* 0x000000400c067812 */ /* 0x000fe200078efcff */
[----:B------:R-:W-:Y:S01]  /*3a90*/  FMUL R8, R8, c[0x0][0x188] ;  /* 0x0000620008087a20 */ /* 0x000fe20000400000 */
[----:B------:R-:W-:Y:S02]  /*3aa0*/  FSEL R12, R9, -INF , P5 ;  /* 0xff800000090c7808 */ /* 0x000fe40002800000 */
[----:B------:R-:W-:Y:S02]  /*3ab0*/  LOP3.LUT R5, R5, 0xffff, RZ, 0xc0, !PT ;  /* 0x0000ffff05057812 */ /* 0x000fe400078ec0ff */
[----:B------:R-:W-:Y:S02]  /*3ac0*/  FSEL R136, R11, -INF , P6 ;  /* 0xff8000000b887808 */ /* 0x000fe40003000000 */
[-C--:B------:R-:W-:Y:S02]  /*3ad0*/  ISETP.GE.AND P5, PT, R252, R6.reuse, PT ;  /* 0x00000006fc00720c */ /* 0x080fe40003fa6270 */
[----:B------:R-:W-:-:S02]  /*3ae0*/  ISETP.GE.AND P6, PT, R14, R6, PT ;  /* 0x000000060e00720c */ /* 0x000fc40003fc6270 */
[--C-:B------:R-:W-:Y:S01]  /*3af0*/  SHF.R.U32.HI R6, RZ, 0xf, R5.reuse ;  /* 0x0000000fff067819 */ /* 0x100fe20000011605 */
[----:B------:R-:W-:Y:S01]  /*3b00*/  FMUL R9, R10, c[0x0][0x188] ;  /* 0x000062000a097a20 */ /* 0x000fe20000400000 */
[----:B-1----:R-:W-:Y:S02]  /*3b10*/  FSEL R34, R8, -INF , P1 ;  /* 0xff80000008227808 */ /* 0x002fe40000800000 */
[----:B------:R-:W-:Y:S02]  /*3b20*/  LOP3.LUT P1, RZ, R6, 0x1, RZ, 0xc0, !PT ;  /* 0x0000000106ff7812 */ /* 0x000fe4000782c0ff */
[----:B------:R-:W-:Y:S01]  /*3b30*/  SHF.R.U32.HI R6, RZ, 0xe, R5 ;  /* 0x0000000eff067819 */ /* 0x000fe20000011605 */
[----:B------:R-:W-:Y:S01]  /*3b40*/  FMUL R41, R41, c[0x0][0x188] ;  /* 0x0000620029297a20 */ /* 0x000fe20000400000 */
[----:B------:R-:W-:Y:S02]  /*3b50*/  FSEL R9, R9, -INF , P2 ;  /* 0xff80000009097808 */ /* 0x000fe40001000000 */
[----:B------:R-:W-:-:S02]  /*3b60*/  LOP3.LUT P2, RZ, R6, 0x1, RZ, 0xc0, !PT ;  /* 0x0000000106ff7812 */ /* 0x000fc4000784c0ff */
[--C-:B------:R-:W-:Y:S01]  /*3b70*/  SHF.R.U32.HI R6, RZ, 0xd, R5.reuse ;  /* 0x0000000dff067819 */ /* 0x100fe20000011605 */
[----:B------:R-:W-:Y:S01]  /*3b80*/  FMUL R43, R43, c[0x0][0x188] ;  /* 0x000062002b2b7a20 */ /* 0x000fe20000400000 */
[----:B------:R-:W-:Y:S02]  /*3b90*/  FSEL R118, R41, -INF , P4 ;  /* 0xff80000029767808 */ /* 0x000fe40002000000 */
        /* <DEDUP_REMOVED lines=15> */
[----:B------:R-:W-:Y:S02]  /*3c90*/  FSEL R43, R43, -INF , !P1 ;  /* 0xff8000002b2b7808 */ /* 0x000fe40004800000 */
[----:B------:R-:W-:Y:S02]  /*3ca0*/  LOP3.LUT P1, RZ, R6, 0x1, RZ, 0xc0, !PT ;  /* 0x0000000106ff7812 */ /* 0x000fe4000782c0ff */
[----:B------:R-:W-:Y:S01]  /*3cb0*/  SHF.R.U32.HI R6, RZ, 0x8, R5 ;  /* 0x00000008ff067819 */ /* 0x000fe20000011605 */
[----:B------:R-:W-:Y:S01]  /*3cc0*/  FMUL R13, R86, c[0x0][0x188] ;  /* 0x00006200560d7a20 */ /* 0x000fe20000400000 */
[----:B------:R-:W-:Y:S02]  /*3cd0*/  FSEL R40, R40, -INF , !P2 ;  /* 0xff80000028287808 */ /* 0x000fe40005000000 */
        /* <DEDUP_REMOVED lines=9> */
[----:B------:R-:W-:Y:S02]  /*3d70*/  SHF.R.U32.HI R6, RZ, 0x5, R5 ;  /* 0x00000005ff067819 */ /* 0x000fe40000011605 */
[----:B------:R-:W-:Y:S02]  /*3d80*/  FSEL R11, R11, -INF , !P6 ;  /* 0xff8000000b0b7808 */ /* 0x000fe40007000000 */
[----:B------:R-:W-:Y:S02]  /*3d90*/  LOP3.LUT P6, RZ, R6, 0x1, RZ, 0xc0, !PT ;  /* 0x0000000106ff7812 */ /* 0x000fe400078cc0ff */
[----:B------:R-:W-:-:S04]  /*3da0*/  FMNMX R6, R38, R153, !PT ;  /* 0x0000009926067209 */ /* 0x000fc80007800000 */
[----:B------:R-:W-:-:S04]  /*3db0*/  FMNMX R6, R20, R6, !PT ;  /* 0x0000000614067209 */ /* 0x000fc80007800000 */
[----:B------:R-:W-:-:S04]  /*3dc0*/  FMNMX R6, R168, R6, !PT ;  /* 0x00000006a8067209 */ /* 0x000fc80007800000 */
[----:B------:R-:W-:-:S04]  /*3dd0*/  FMNMX R6, R128, R6, !PT ;  /* 0x0000000680067209 */ /* 0x000fc80007800000 */
[----:B------:R-:W-:-:S04]  /*3de0*/  FMNMX R6, R135, R6, !PT ;  /* 0x0000000687067209 */ /* 0x000fc80007800000 */
[----:B------:R-:W-:Y:S02]  /*3df0*/  FMNMX R6, R129, R6, !PT ;  /* 0x0000000681067209 */ /* 0x000fe40007800000 */
[----:B------:R-:W-:Y:S02]  /*3e00*/  FMNMX R10, R111, R110, !PT ;  /* 0x0000006e6f0a7209 */ /* 0x000fe40007800000 */
[----:B------:R-:W-:Y:S02]  /*3e10*/  FMNMX R6, R134, R6, !PT ;  /* 0x0000000686067209 */ /* 0x000fe40007800000 */
[----:B------:R-:W-:Y:S02]  /*3e20*/  FMNMX R10, R109, R10, !PT ;  /* 0x0000000a6d0a7209 */ /* 0x000fe40007800000 */
[----:B------:R-:W-:Y:S02]  /*3e30*/  FMNMX R6, R152, R6, !PT ;  /* 0x0000000698067209 */ /* 0x000fe40007800000 */
[----:B------:R-:W-:-:S02]  /*3e40*/  FMNMX R10, R36, R10, !PT ;  /* 0x0000000a240a7209 */ /* 0x000fc40007800000 */
[----:B0-----:R-:W-:Y:S02]  /*3e50*/  FMNMX R31, R146, R6, !PT ;  /* 0x00000006921f7209 */ /* 0x001fe40007800000 */
[----:B------:R-:W-:Y:S02]  /*3e60*/  FMNMX R10, R133, R10, !PT ;  /* 0x0000000a850a7209 */ /* 0x000fe40007800000 */
[----:B------:R-:W-:Y:S02]  /*3e70*/  FMNMX R31, R147, R31, !PT ;  /* 0x0000001f931f7209 */ /* 0x000fe40007800000 */
[----:B------:R-:W-:Y:S02]  /*3e80*/  FMNMX R10, R132, R10, !PT ;  /* 0x0000000a840a7209 */ /* 0x000fe40007800000 */
[----:B------:R-:W-:Y:S02]  /*3e90*/  FMNMX R31, R148, R31, !PT ;  /* 0x0000001f941f7209 */ /* 0x000fe40007800000 */
[----:B------:R-:W-:-:S02]  /*3ea0*/  FMNMX R10, R130, R10, !PT ;  /* 0x0000000a820a7209 */ /* 0x000fc40007800000 */
[----:B------:R-:W-:Y:S02]  /*3eb0*/  FMNMX R31, R127, R31, !PT ;  /* 0x0000001f7f1f7209 */ /* 0x000fe40007800000 */
        /* <DEDUP_REMOVED lines=23> */
[----:B------:R-:W-:Y:S01]  /*4030*/  FMNMX R31, R43, R31, !PT ;  /* 0x0000001f2b1f7209 */ /* 0x000fe20007800000 */
[----:B------:R-:W-:Y:S01]  /*4040*/  FMUL R25, R69, c[0x0][0x188] ;  /* 0x0000620045197a20 */ /* 0x000fe20000400000 */
[----:B------:R-:W-:Y:S02]  /*4050*/  FMNMX R10, R136, R10, !PT ;  /* 0x0000000a880a7209 */ /* 0x000fe40007800000 */
[----:B------:R-:W-:Y:S01]  /*4060*/  FMNMX R31, R40, R31, !PT ;  /* 0x0000001f281f7209 */ /* 0x000fe20007800000 */
[----:B------:R-:W-:Y:S01]  /*4070*/  FMUL R41, R60, c[0x0][0x188] ;  /* 0x000062003c297a20 */ /* 0x000fe20000400000 */
[----:B------:R-:W-:Y:S02]  /*4080*/  SHF.R.U32.HI R8, RZ, 0x4, R5 ;  /* 0x00000004ff087819 */ /* 0x000fe40000011605 */
[----:B------:R-:W-:Y:S02]  /*4090*/  FSEL R25, R25, -INF , !P5 ;  /* 0xff80000019197808 */ /* 0x000fe40006800000 */
[----:B------:R-:W-:-:S02]  /*40a0*/  FMNMX R31, R11, R31, !PT ;  /* 0x0000001f0b1f7209 */ /* 0x000fc40007800000 */
[----:B------:R-:W-:Y:S01]  /*40b0*/  FMNMX R10, R7, R10, !PT ;  /* 0x0000000a070a7209 */ /* 0x000fe20007800000 */
[----:B------:R-:W-:Y:S01]  /*40c0*/  FMUL R35, R61, c[0x0][0x188] ;  /* 0x000062003d237a20 */ /* 0x000fe20000400000 */
[----:B------:R-:W-:Y:S02]  /*40d0*/  LOP3.LUT P5, RZ, R8, 0x1, RZ, 0xc0, !PT ;  /* 0x0000000108ff7812 */ /* 0x000fe400078ac0ff */
[----:B------:R-:W-:Y:S02]  /*40e0*/  SHF.R.U32.HI R8, RZ, 0x3, R5 ;  /* 0x00000003ff087819 */ /* 0x000fe40000011605 */
[----:B------:R-:W-:Y:S02]  /*40f0*/  FSEL R41, R41, -INF , !P4 ;  /* 0xff80000029297808 */ /* 0x000fe40006000000 */
[----:B------:R-:W-:Y:S02]  /*4100*/  FMNMX R31, R25, R31, !PT ;  /* 0x0000001f191f7209 */ /* 0x000fe40007800000 */
[----:B------:R-:W-:Y:S01]  /*4110*/  FMNMX R10, R46, R10, !PT ;  /* 0x0000000a2e0a7209 */ /* 0x000fe20007800000 */
[----:B------:R-:W-:Y:S01]  /*4120*/  FMUL R27, R48, c[0x0][0x188] ;  /* 0x00006200301b7a20 */ /* 0x000fe20000400000 */
[----:B------:R-:W-:-:S02]  /*4130*/  LOP3.LUT P4, RZ, R8, 0x1, RZ, 0xc0, !PT ;  /* 0x0000000108ff7812 */ /* 0x000fc4000788c0ff */
[----:B------:R-:W-:Y:S02]  /*4140*/  SHF.R.U32.HI R8, RZ, 0x2, R5 ;  /* 0x00000002ff087819 */ /* 0x000fe40000011605 */
[----:B------:R-:W-:Y:S02]  /*4150*/  FSEL R35, R35, -INF , !P3 ;  /* 0xff80000023237808 */ /* 0x000fe40005800000 */
[----:B------:R-:W-:Y:S02]  /*4160*/  FMNMX R31, R41, R31, !PT ;  /* 0x0000001f291f7209 */ /* 0x000fe40007800000 */
[----:B------:R-:W-:Y:S01]  /*4170*/  FMNMX R10, R39, R10, !PT ;  /* 0x0000000a270a7209 */ /* 0x000fe20007800000 */
[----:B------:R-:W-:Y:S01]  /*4180*/  FMUL R29, R49, c[0x0][0x188] ;  /* 0x00006200311d7a20 */ /* 0x000fe20000400000 */
[----:B------:R-:W-:Y:S02]  /*4190*/  LOP3.LUT P3, RZ, R8, 0x1, RZ, 0xc0, !PT ;  /* 0x0000000108ff7812 */ /* 0x000fe4000786c0ff */
[----:B------:R-:W-:-:S02]  /*41a0*/  FSEL R27, R27, -INF , !P4 ;  /* 0xff8000001b1b7808 */ /* 0x000fc40006000000 */
[----:B------:R-:W-:Y:S02]  /*41b0*/  FMNMX R31, R35, R31, !PT ;  /* 0x0000001f231f7209 */ /* 0x000fe40007800000 */
[----:B------:R-:W-:Y:S01]  /*41c0*/  FMNMX R10, R37, R10, !PT ;  /* 0x0000000a250a7209 */ /* 0x000fe20007800000 */
[----:B------:R-:W-:Y:S01]  /*41d0*/  FMUL R6, R70, c[0x0][0x188] ;  /* 0x0000620046067a20 */ /* 0x000fe20000400000 */
[----:B------:R-:W-:Y:S02]  /*41e0*/  FSEL R29, R29, -INF , !P3 ;  /* 0xff8000001d1d7808 */ /* 0x000fe40005800000 */
[----:B------:R-:W-:Y:S02]  /*41f0*/  FMNMX R31, R27, R31, !PT ;  /* 0x0000001f1b1f7209 */ /* 0x000fe40007800000 */
[----:B------:R-:W-:Y:S01]  /*4200*/  FMNMX R10, R13, R10, !PT ;  /* 0x0000000a0d0a7209 */ /* 0x000fe20007800000 */
[----:B------:R-:W-:Y:S01]  /*4210*/  FMUL R8, R71, c[0x0][0x188] ;  /* 0x0000620047087a20 */ /* 0x000fe20000400000 */
[----:B------:R-:W-:-:S02]  /*4220*/  FMNMX R31, R29, R31, !PT ;  /* 0x0000001f1d1f7209 */ /* 0x000fc40007800000 */
[----:B------:R-:W-:Y:S02]  /*4230*/  FSEL R6, R6, -INF , !P1 ;  /* 0xff80000006067808 */ /* 0x000fe40004800000 */
[----:B------:R-:W-:Y:S01]  /*4240*/  FMNMX R10, R18, R10, !PT ;  /* 0x0000000a120a7209 */ /* 0x000fe20007800000 */
[----:B------:R-:W-:Y:S01]  /*4250*/  FMUL R30, R62, c[0x0][0x188] ;  /* 0x000062003e1e7a20 */ /* 0x000fe20000400000 */
[----:B------:R-:W-:Y:S01]  /*4260*/  SHF.R.U32.HI R5, RZ, 0x1, R5 ;  /* 0x00000001ff057819 */ /* 0x000fe20000011605 */
[----:B------:R-:W0:Y:S01]  /*4270*/  SHFL.BFLY PT, R42, R31, 0x2, 0x1f ;  /* 0x0c401f001f2a7f89 */ /* 0x000e2200000e0000 */
[----:B------:R-:W-:Y:S02]  /*4280*/  FSEL R8, R8, -INF , !P2 ;  /* 0xff80000008087808 */ /* 0x000fe40005000000 */
[----:B------:R-:W-:Y:S02]  /*4290*/  FMNMX R10, R6, R10, !PT ;  /* 0x0000000a060a7209 */ /* 0x000fe40007800000 */
[----:B------:R-:W-:Y:S01]  /*42a0*/  LOP3.LUT P4, RZ, R5, 0x1, RZ, 0xc0, !PT ;  /* 0x0000000105ff7812 */ /* 0x000fe2000788c0ff */
[----:B------:R-:W-:Y:S01]  /*42b0*/  FMUL R5, R63, c[0x0][0x188] ;  /* 0x000062003f057a20 */ /* 0x000fe20000400000 */
[----:B------:R-:W-:-:S02]  /*42c0*/  FSEL R30, R30, -INF , !P6 ;  /* 0xff8000001e1e7808 */ /* 0x000fc40007000000 */
[----:B------:R-:W-:Y:S01]  /*42d0*/  FMNMX R10, R8, R10, !PT ;  /* 0x0000000a080a7209 */ /* 0x000fe20007800000 */
[----:B------:R-:W-:Y:S01]  /*42e0*/  FMUL R32, R50, c[0x0][0x188] ;  /* 0x0000620032207a20 */ /* 0x000fe20000400000 */
[----:B------:R-:W-:Y:S02]  /*42f0*/  FSEL R5, R5, -INF , !P5 ;  /* 0xff80000005057808 */ /* 0x000fe40006800000 */
[----:B------:R-:W-:Y:S01]  /*4300*/  FMNMX R10, R30, R10, !PT ;  /* 0x0000000a1e0a7209 */ /* 0x000fe20007800000 */
[----:B------:R-:W-:Y:S01]  /*4310*/  FMUL R51, R51, c[0x0][0x188] ;  /* 0x0000620033337a20 */ /* 0x000fe20000400000 */
[----:B------:R-:W-:Y:S02]  /*4320*/  FSEL R32, R32, -INF , !P4 ;  /* 0xff80000020207808 */ /* 0x000fe40006000000 */
[----:B------:R-:W-:Y:S02]  /*4330*/  FMNMX R48, R5, R10, !PT ;  /* 0x0000000a05307209 */ /* 0x000fe40007800000 */
[----:B------:R-:W-:-:S02]  /*4340*/  FSEL R10, R51, -INF , P0 ;  /* 0xff800000330a7808 */ /* 0x000fc40000000000 */
[----:B------:R-:W-:-:S04]  /*4350*/  FMNMX R48, R32, R48, !PT ;  /* 0x0000003020307209 */ /* 0x000fc80007800000 */
[----:B------:R-:W-:Y:S02]  /*4360*/  FMNMX R48, R10, R48, !PT ;  /* 0x000000300a307209 */ /* 0x000fe40007800000 */
[----:B0-----:R-:W-:-:S03]  /*4370*/  FMNMX R42, R31, R42, !PT ;  /* 0x0000002a1f2a7209 */ /* 0x001fc60007800000 */
[----:B------:R-:W0:Y:S04]  /*4380*/  SHFL.BFLY PT, R31, R48, 0x2, 0x1f ;  /* 0x0c401f00301f7f89 */ /* 0x000e2800000e0000 */
[----:B------:R-:W1:Y:S01]  /*4390*/  SHFL.BFLY PT, R49, R42, 0x1, 0x1f ;  /* 0x0c201f002a317f89 */ /* 0x000e6200000e0000 */
[----:B------:R-:W-:-:S03]  /*43a0*/  LOP3.LUT R179, R15, 0x20, RZ, 0x3c, !PT ;  /* 0x000000200fb37812 */ /* 0x000fc600078e3cff */
[----:B---3--:R-:W-:Y:S04]  /*43b0*/  STS.U16 [R15], R4 ;  /* 0x000000040f007388 */ /* 0x008fe80000000400 */
[----:B-----5:R-:W-:Y:S04]  /*43c0*/  STS.U16 [R15+0x800], R97 ;  /* 0x000800610f007388 */ /* 0x020fe80000000400 */
[----:B--2---:R-:W-:Y:S04]  /*43d0*/  STS.U16 [R15+0x1000], R90 ;  /* 0x0010005a0f007388 */ /* 0x004fe80000000400 */
[----:B------:R-:W-:Y:S04]  /*43e0*/  STS.U16 [R15+0x1800], R102 ;  /* 0x001800660f007388 */ /* 0x000fe80000000400 */
[----:B------:R-:W-:Y:S01]  /*43f0*/  STS.U16 [R15+0x2000], R115 ;  /* 0x002000730f007388 */ /* 0x000fe20000000400 */
[----:B0-----:R-:W-:-:S03]  /*4400*/  FMNMX R48, R48, R31, !PT ;  /* 0x0000001f30307209 */ /* 0x001fc60007800000 */
[----:B------:R-:W-:Y:S04]  /*4410*/  STS.U16 [R15+0x2800], R170 ;  /* 0x002800aa0f007388 */ /* 0x000fe80000000400 */
[----:B------:R-:W-:Y:S04]  /*4420*/  STS.U16 [R15+0x3000], R173 ;  /* 0x003000ad0f007388 */ /* 0x000fe80000000400 */
[----:B------:R-:W-:Y:S01]  /*4430*/  STS.U16 [R15+0x3800], R174 ;  /* 0x003800ae0f007388 */ /* 0x000fe20000000400 */
[----:B------:R-:W-:-:S03]  /*4440*/  LOP3.LUT R180, R15, 0x40, RZ, 0x3c, !PT ;  /* 0x000000400fb47812 */ /* 0x000fc600078e3cff */
[----:B------:R-:W-:Y:S01]  /*4450*/  STS.U16 [R179+0x200], R17 ;  /* 0x00020011b3007388 */ /* 0x000fe20000000400 */
[----:B-1----:R-:W-:-:S03]  /*4460*/  FMNMX R49, R42, R49, !PT ;  /* 0x000000312a317209 */ /* 0x002fc60007800000 */
[----:B------:R-:W-:Y:S04]  /*4470*/  STS.U16 [R179+0xa00], R96 ;  /* 0x000a0060b3007388 */ /* 0x000fe80000000400 */
[----:B------:R-:W-:Y:S04]  /*4480*/  STS.U16 [R179+0x1200], R89 ;  /* 0x00120059b3007388 */ /* 0x000fe80000000400 */
[----:B------:R-:W-:Y:S04]  /*4490*/  STS.U16 [R179+0x1a00], R103 ;  /* 0x001a0067b3007388 */ /* 0x000fe80000000400 */
[----:B------:R-:W-:Y:S04]  /*44a0*/  STS.U16 [R179+0x2200], R114 ;  /* 0x00220072b3007388 */ /* 0x000fe80000000400 */
[----:B------:R-:W0:Y:S04]  /*44b0*/  SHFL.BFLY PT, R42, R48, 0x1, 0x1f ;  /* 0x0c201f00302a7f89 */ /* 0x000e2800000e0000 */
[----:B------:R-:W-:Y:S04]  /*44c0*/  STS.U16 [R179+0x2a00], R169 ;  /* 0x002a00a9b3007388 */ /* 0x000fe80000000400 */
[----:B------:R-:W-:Y:S04]  /*44d0*/  STS.U16 [R179+0x3200], R176 ;  /* 0x003200b0b3007388 */ /* 0x000fe80000000400 */
[----:B------:R1:W-:Y:S04]  /*44e0*/  STS.U16 [R179+0x3a00], R177 ;  /* 0x003a00b1b3007388 */ /* 0x0003e80000000400 */
[----:B------:R2:W-:Y:S04]  /*44f0*/  STS.U16 [R180+0x400], R24 ;  /* 0x00040018b4007388 */ /* 0x0005e80000000400 */
[----:B----4-:R-:W-:Y:S01]  /*4500*/  STS.U16 [R180+0xc00], R47 ;  /* 0x000c002fb4007388 */ /* 0x010fe20000000400 */
[----:B-1----:R-:W-:-:S03]  /*4510*/  LOP3.LUT R179, R15, 0x60, RZ, 0x3c, !PT ;  /* 0x000000600fb37812 */ /* 0x002fc600078e3cff */
[----:B------:R-:W-:Y:S04]  /*4520*/  STS.U16 [R180+0x1400], R91 ;  /* 0x0014005bb4007388 */ /* 0x000fe80000000400 */
[----:B------:R-:W-:Y:S04]  /*4530*/  STS.U16 [R180+0x1c00], R100 ;  /* 0x001c0064b4007388 */ /* 0x000fe80000000400 */
[----:B------:R-:W-:Y:S04]  /*4540*/  STS.U16 [R180+0x2400], R112 ;  /* 0x00240070b4007388 */ /* 0x000fe80000000400 */
[----:B------:R-:W-:Y:S04]  /*4550*/  STS.U16 [R180+0x2c00], R171 ;  /* 0x002c00abb4007388 */ /* 0x000fe80000000400 */
[----:B------:R-:W-:Y:S04]  /*4560*/  STS.U16 [R180+0x3400], R175 ;  /* 0x003400afb4007388 */ /* 0x000fe80000000400 */
[----:B------:R-:W-:Y:S01]  /*4570*/  STS.U16 [R180+0x3c00], R99 ;  /* 0x003c0063b4007388 */ /* 0x000fe20000000400 */
[----:B------:R-:W-:-:S03]  /*4580*/  FMNMX R17, R49, R108, !PT ;  /* 0x0000006c31117209 */ /* 0x000fc60007800000 */
[----:B------:R-:W-:Y:S04]  /*4590*/  STS.U16 [R179+0x600], R44 ;  /* 0x0006002cb3007388 */ /* 0x000fe80000000400 */
[----:B------:R-:W-:Y:S04]  /*45a0*/  STS.U16 [R179+0xe00], R88 ;  /* 0x000e0058b3007388 */ /* 0x000fe80000000400 */
[----:B------:R1:W-:Y:S04]  /*45b0*/  STS.U16 [R179+0x1600], R33 ;  /* 0x00160021b3007388 */ /* 0x0003e80000000400 */
[----:B------:R3:W-:Y:S04]  /*45c0*/  STS.U16 [R179+0x1e00], R101 ;  /* 0x001e0065b3007388 */ /* 0x0007e80000000400 */
[----:B------:R4:W-:Y:S01]  /*45d0*/  STS.U16 [R179+0x2600], R113 ;  /* 0x00260071b3007388 */ /* 0x0009e20000000400 */
[----:B------:R-:W-:-:S03]  /*45e0*/  FADD R20, R20, -R17 ;  /* 0x8000001114147221 */ /* 0x000fc60000000000 */
[----:B------:R-:W-:Y:S04]  /*45f0*/  STS.U16 [R179+0x2e00], R172 ;  /* 0x002e00acb3007388 */ /* 0x000fe80000000400 */
[----:B------:R-:W-:Y:S01]  /*4600*/  STS.U16 [R179+0x3600], R98 ;  /* 0x00360062b3007388 */ /* 0x000fe20000000400 */
[----:B------:R-:W-:-:S03]  /*4610*/  FADD R38, R38, -R17 ;  /* 0x8000001126267221 */ /* 0x000fc60000000000 */
[----:B------:R-:W-:Y:S04]  /*4620*/  STS.U16 [R179+0x3e00], R178 ;  /* 0x003e00b2b3007388 */ /* 0x000fe80000000400 */
[----:B------:R-:W-:Y:S01]  /*4630*/  BAR.SYNC.DEFER_BLOCKING 0x0 ;  /* 0x0000000000007b1d */ /* 0x000fe20000010000 */
[----:B------:R-:W-:Y:S01]  /*4640*/  FMUL R20, R20, 1.4426950216293334961 ;  /* 0x3fb8aa3b14147820 */ /* 0x000fe20000400000 */
[----:B0-----:R-:W-:Y:S01]  /*4650*/  FMNMX R48, R48, R42, !PT ;  /* 0x0000002a30307209 */ /* 0x001fe20007800000 */
[----:B------:R-:W-:-:S03]  /*4660*/  FMUL R31, R38, 1.4426950216293334961 ;  /* 0x3fb8aa3b261f7820 */ /* 0x000fc60000400000 */
[----:B------:R0:W-:Y:S01]  /*4670*/  MUFU.EX2 R38, R20 ;  /* 0x0000001400267308 */ /* 0x0001e20000000800 */
[----:B--2---:R-:W-:Y:S01]  /*4680*/  FADD R24, -R17, R108 ;  /* 0x0000006c11187221 */ /* 0x004fe20000000100 */
[----:B0-----:R-:W-:-:S03]  /*4690*/  FMNMX R20, R48, R23, !PT ;  /* 0x0000001730147209 */ /* 0x001fc60007800000 */
[----:B------:R-:W-:Y:S02]  /*46a0*/  FMUL R24, R24, 1.4426950216293334961 ;  /* 0x3fb8aa3b18187820 */ /* 0x000fe40000400000 */
[----:B------:R-:W-:-:S04]  /*46b0*/  FADD R23, -R20, R23 ;  /* 0x0000001714177221 */ /* 0x000fc80000000100 */
[----:B------:R-:W-:Y:S01]  /*46c0*/  FMUL R23, R23, 1.4426950216293334961 ;  /* 0x3fb8aa3b17177820 */ /* 0x000fe20000400000 */
[----:B------:R-:W0:Y:S01]  /*46d0*/  MUFU.EX2 R24, R24 ;  /* 0x0000001800187308 */ /* 0x000e220000000800 */
[----:B------:R-:W2:Y:S01]  /*46e0*/  LDSM.16.M88.4 R60, [R22] ;  /* 0x00000000163c783b */ /* 0x000ea20000000200 */
[--C-:B------:R-:W-:Y:S02]  /*46f0*/  FADD R153, R153, -R17.reuse ;  /* 0x8000001199997221 */ /* 0x100fe40000000000 */
[----:B------:R-:W-:Y:S01]  /*4700*/  FADD R168, R168, -R17 ;  /* 0x80000011a8a87221 */ /* 0x000fe20000000000 */
[----:B------:R-:W-:Y:S03]  /*4710*/  LDSM.16.M88.4 R68, [R22+0x800] ;  /* 0x000800001644783b */ /* 0x000fe60000000200 */
[----:B------:R-:W5:Y:S01]  /*4720*/  MUFU.EX2 R23, R23 ;  /* 0x0000001700177308 */ /* 0x000f620000000800 */
[--C-:B------:R-:W-:Y:S01]  /*4730*/  FADD R111, R111, -R20.reuse ;  /* 0x800000146f6f7221 */ /* 0x100fe20000000000 */
[----:B------:R-:W-:Y:S01]  /*4740*/  LDSM.16.M88.4 R96, [R22+0x1000] ;  /* 0x001000001660783b */ /* 0x000fe20000000200 */
[----:B------:R-:W-:-:S02]  /*4750*/  FADD R110, R110, -R20 ;  /* 0x800000146e6e7221 */ /* 0x000fc40000000000 */
[--C-:B-1----:R-:W-:Y:S02]  /*4760*/  FADD R33, R109, -R20.reuse ;  /* 0x800000146d217221 */ /* 0x102fe40000000000 */
[----:B------:R-:W-:Y:S02]  /*4770*/  FADD R36, R36, -R20 ;  /* 0x8000001424247221 */ /* 0x000fe40000000000 */
[----:B------:R-:W-:Y:S02]  /*4780*/  FMUL R4, R153, 1.4426950216293334961 ;  /* 0x3fb8aa3b99047820 */ /* 0x000fe40000400000 */
[----:B------:R-:W-:Y:S02]  /*4790*/  FMUL R42, R168, 1.4426950216293334961 ;  /* 0x3fb8aa3ba82a7820 */ /* 0x000fe40000400000 */
[----:B------:R-:W-:Y:S02]  /*47a0*/  FMUL R44, R111, 1.4426950216293334961 ;  /* 0x3fb8aa3b6f2c7820 */ /* 0x000fe40000400000 */
[----:B------:R-:W-:-:S02]  /*47b0*/  FMUL R47, R110, 1.4426950216293334961 ;  /* 0x3fb8aa3b6e2f7820 */ /* 0x000fc40000400000 */
[----:B------:R-:W-:Y:S02]  /*47c0*/  FMUL R33, R33, 1.4426950216293334961 ;  /* 0x3fb8aa3b21217820 */ /* 0x000fe40000400000 */
[----:B------:R-:W-:Y:S01]  /*47d0*/  FMUL R36, R36, 1.4426950216293334961 ;  /* 0x3fb8aa3b24247820 */ /* 0x000fe20000400000 */
[----:B------:R-:W-:Y:S01]  /*47e0*/  MUFU.EX2 R31, R31 ;  /* 0x0000001f001f7308 */ /* 0x000fe20000000800 */
[C---:B0-----:R-:W-:Y:S01]  /*47f0*/  FMUL R88, R24.reuse, R76 ;  /* 0x0000004c18587220 */ /* 0x041fe20000400000 */
[----:B------:R-:W-:Y:S01]  /*4800*/  LDSM.16.M88.4 R108, [R22+0x1800] ;  /* 0x00180000166c783b */ /* 0x000fe20000000200 */
[C---:B------:R-:W-:Y:S02]  /*4810*/  FMUL R89, R24.reuse, R77 ;  /* 0x0000004d18597220 */ /* 0x040fe40000400000 */
[C---:B-----5:R-:W-:Y:S02]  /*4820*/  FMUL R90, R23.reuse, R78 ;  /* 0x0000004e175a7220 */ /* 0x060fe40000400000 */
[----:B------:R-:W-:Y:S01]  /*4830*/  FMUL R91, R23, R79 ;  /* 0x0000004f175b7220 */ /* 0x000fe20000400000 */
[----:B------:R-:W0:Y:S01]  /*4840*/  MUFU.EX2 R4, R4 ;  /* 0x0000000400047308 */ /* 0x000e220000000800 */
[----:B------:R-:W1:Y:S01]  /*4850*/  LDSM.16.M88.4 R76, [R22+0x3000] ;  /* 0x00300000164c783b */ /* 0x000e620000000200 */
[----:B------:R-:W-:-:S02]  /*4860*/  FMUL R100, R24, R80 ;  /* 0x0000005018647220 */ /* 0x000fc40000400000 */
[C---:B---3--:R-:W-:Y:S02]  /*4870*/  FMUL R101, R24.reuse, R81 ;  /* 0x0000005118657220 */ /* 0x048fe40000400000 */
[C---:B------:R-:W-:Y:S02]  /*4880*/  FMUL R102, R23.reuse, R82 ;  /* 0x0000005217667220 */ /* 0x040fe40000400000 */
[----:B------:R-:W-:Y:S01]  /*4890*/  MUFU.EX2 R42, R42 ;  /* 0x0000002a002a7308 */ /* 0x000fe20000000800 */
[C---:B------:R-:W-:Y:S02]  /*48a0*/  FMUL R103, R23.reuse, R83 ;  /* 0x0000005317677220 */ /* 0x040fe40000400000 */
[C---:B------:R-:W-:Y:S01]  /*48b0*/  FMUL R112, R24.reuse, R64 ;  /* 0x0000004018707220 */ /* 0x040fe20000400000 */
[----:B------:R-:W3:Y:S01]  /*48c0*/  LDSM.16.M88.4 R80, [R22+0x2000] ;  /* 0x002000001650783b */ /* 0x000ee20000000200 */
[----:B----4-:R-:W-:Y:S02]  /*48d0*/  FMUL R113, R24, R65 ;  /* 0x0000004118717220 */ /* 0x010fe40000400000 */
[C---:B------:R-:W-:Y:S01]  /*48e0*/  FMUL R114, R23.reuse, R66 ;  /* 0x0000004217727220 */ /* 0x040fe20000400000 */
[----:B------:R-:W-:Y:S01]  /*48f0*/  MUFU.EX2 R44, R44 ;  /* 0x0000002c002c7308 */ /* 0x000fe20000000800 */
[----:B------:R-:W-:-:S02]  /*4900*/  FMUL R115, R23, R67 ;  /* 0x0000004317737220 */ /* 0x000fc40000400000 */
[----:B------:R-:W4:Y:S01]  /*4910*/  LDSM.16.M88.4 R64, [R22+0x2800] ;  /* 0x002800001640783b */ /* 0x000f220000000200 */
[C---:B------:R-:W-:Y:S02]  /*4920*/  FMUL R84, R24.reuse, R72 ;  /* 0x0000004818547220 */ /* 0x040fe40000400000 */
[C---:B------:R-:W-:Y:S02]  /*4930*/  FMUL R85, R24.reuse, R73 ;  /* 0x0000004918557220 */ /* 0x040fe40000400000 */
[----:B------:R-:W5:Y:S01]  /*4940*/  MUFU.EX2 R47, R47 ;  /* 0x0000002f002f7308 */ /* 0x000f620000000800 */
[C---:B------:R-:W-:Y:S02]  /*4950*/  FMUL R86, R23.reuse, R74 ;  /* 0x0000004a17567220 */ /* 0x040fe40000400000 */
[----:B------:R-:W-:Y:S02]  /*4960*/  FMUL R87, R23, R75 ;  /* 0x0000004b17577220 */ /* 0x000fe40000400000 */
[----:B------:R-:W1:Y:S03]  /*4970*/  LDSM.16.M88.4 R72, [R22+0x3800] ;  /* 0x003800001648783b */ /* 0x000e660000000200 */
[----:B------:R-:W-:Y:S08]  /*4980*/  MUFU.EX2 R33, R33 ;  /* 0x0000002100217308 */ /* 0x000ff00000000800 */
[----:B------:R-:W2:Y:S01]  /*4990*/  MUFU.EX2 R36, R36 ;  /* 0x0000002400247308 */ /* 0x000ea20000000800 */
[----:B------:R-:W-:Y:S01]  /*49a0*/  FMUL R104, R24, R104 ;  /* 0x0000006818687220 */ /* 0x000fe20000400000 */
[----:B0-----:R-:W-:Y:S01]  /*49b0*/  F2FP.PACK_AB R48, R4, R31 ;  /* 0x0000001f0430723e */ /* 0x001fe200000000ff */
[----:B------:R-:W-:Y:S01]  /*49c0*/  FMUL R105, R24, R105 ;  /* 0x0000006918697220 */ /* 0x000fe20000400000 */
[----:B-----5:R-:W-:Y:S01]  /*49d0*/  F2FP.PACK_AB R49, R47, R44 ;  /* 0x0000002c2f31723e */ /* 0x020fe200000000ff */
[C---:B------:R-:W-:Y:S01]  /*49e0*/  FMUL R106, R23.reuse, R106 ;  /* 0x0000006a176a7220 */ /* 0x040fe20000400000 */
[----:B------:R-:W-:Y:S01]  /*49f0*/  F2FP.PACK_AB R50, R42, R38 ;  /* 0x000000262a32723e */ /* 0x000fe200000000ff */
[----:B------:R-:W-:Y:S01]  /*4a00*/  FMUL R107, R23, R107 ;  /* 0x0000006b176b7220 */ /* 0x000fe20000400000 */
[----:B--2---:R-:W-:-:S07]  /*4a10*/  F2FP.PACK_AB R51, R36, R33 ;  /* 0x000000212433723e */ /* 0x004fce00000000ff */
[----:B------:R-:W-:Y:S07]  /*4a20*/  HMMA.16816.F32 R104, R48, R60, R104 ;  /* 0x0000003c3068723c */ /* 0x000fee0000001868 */
[----:B------:R-:W-:-:S04]  /*4a30*/  FADD R60, R135, -R17 ;  /* 0x80000011873c7221 */ /* 0x000fc80000000000 */
[----:B------:R-:W-:Y:S02]  /*4a40*/  FMUL R60, R60, 1.4426950216293334961 ;  /* 0x3fb8aa3b3c3c7820 */ /* 0x000fe40000400000 */
[--C-:B------:R-:W-:Y:S02]  /*4a50*/  FADD R128, R128, -R17.reuse ;  /* 0x8000001180807221 */ /* 0x100fe40000000000 */
[--C-:B------:R-:W-:Y:S02]  /*4a60*/  FADD R135, R129, -R17.reuse ;  /* 0x8000001181877221 */ /* 0x100fe40000000000 */
[----:B------:R-:W-:Y:S01]  /*4a70*/  FADD R134, R134, -R17 ;  /* 0x8000001186867221 */ /* 0x000fe20000000000 */
[----:B------:R0:W-:Y:S01]  /*4a80*/  MUFU.EX2 R129, R60 ;  /* 0x0000003c00817308 */ /* 0x0001e20000000800 */
[--C-:B------:R-:W-:Y:S02]  /*4a90*/  FADD R133, R133, -R20.reuse ;  /* 0x8000001485857221 */ /* 0x100fe40000000000 */
[----:B------:R-:W-:-:S02]  /*4aa0*/  FADD R131, R131, -R20 ;  /* 0x8000001483837221 */ /* 0x000fc40000000000 */
[C---:B------:R-:W-:Y:S02]  /*4ab0*/  FMUL R56, R24.reuse, R56 ;  /* 0x0000003818387220 */ /* 0x040fe40000400000 */
[----:B------:R-:W-:Y:S02]  /*4ac0*/  FMUL R57, R24, R57 ;  /* 0x0000003918397220 */ /* 0x000fe40000400000 */
[C---:B------:R-:W-:Y:S02]  /*4ad0*/  FMUL R58, R23.reuse, R58 ;  /* 0x0000003a173a7220 */ /* 0x040fe40000400000 */
[----:B------:R-:W-:Y:S02]  /*4ae0*/  FMUL R59, R23, R59 ;  /* 0x0000003b173b7220 */ /* 0x000fe40000400000 */
[--C-:B0-----:R-:W-:Y:S02]  /*4af0*/  FADD R60, R132, -R20.reuse ;  /* 0x80000014843c7221 */ /* 0x101fe40000000000 */
[----:B------:R-:W-:-:S02]  /*4b00*/  FADD R61, R130, -R20 ;  /* 0x80000014823d7221 */ /* 0x000fc40000000000 */
[C---:B------:R-:W-:Y:S02]  /*4b10*/  FMUL R92, R24.reuse, R92 ;  /* 0x0000005c185c7220 */ /* 0x040fe40000400000 */
[----:B------:R-:W-:Y:S02]  /*4b20*/  FMUL R93, R24, R93 ;  /* 0x0000005d185d7220 */ /* 0x000fe40000400000 */
[C---:B------:R-:W-:Y:S02]  /*4b30*/  FMUL R94, R23.reuse, R94 ;  /* 0x0000005e175e7220 */ /* 0x040fe40000400000 */
[----:B------:R-:W-:Y:S02]  /*4b40*/  FMUL R95, R23, R95 ;  /* 0x0000005f175f7220 */ /* 0x000fe40000400000 */
[----:B------:R-:W-:Y:S02]  /*4b50*/  FMUL R128, R128, 1.4426950216293334961 ;  /* 0x3fb8aa3b80807820 */ /* 0x000fe40000400000 */
[----:B------:R-:W-:-:S02]  /*4b60*/  FMUL R135, R135, 1.4426950216293334961 ;  /* 0x3fb8aa3b87877820 */ /* 0x000fc40000400000 */
[----:B------:R-:W-:Y:S02]  /*4b70*/  FMUL R134, R134, 1.4426950216293334961 ;  /* 0x3fb8aa3b86867820 */ /* 0x000fe40000400000 */
[----:B------:R-:W-:Y:S02]  /*4b80*/  FMUL R133, R133, 1.4426950216293334961 ;  /* 0x3fb8aa3b85857820 */ /* 0x000fe40000400000 */
[----:B------:R-:W-:Y:S02]  /*4b90*/  FMUL R131, R131, 1.4426950216293334961 ;  /* 0x3fb8aa3b83837820 */ /* 0x000fe40000400000 */
[C---:B------:R-:W-:Y:S02]  /*4ba0*/  FMUL R52, R24.reuse, R52 ;  /* 0x0000003418347220 */ /* 0x040fe40000400000 */
[----:B------:R-:W-:Y:S02]  /*4bb0*/  FMUL R53, R24, R53 ;  /* 0x0000003518357220 */ /* 0x000fe40000400000 */
[----:B------:R-:W-:-:S02]  /*4bc0*/  FMUL R54, R23, R54 ;  /* 0x0000003617367220 */ /* 0x000fc40000400000 */
[----:B------:R-:W-:Y:S02]  /*4bd0*/  FMUL R55, R23, R55 ;  /* 0x0000003717377220 */ /* 0x000fe40000400000 */
[----:B------:R-:W-:Y:S02]  /*4be0*/  FMUL R60, R60, 1.4426950216293334961 ;  /* 0x3fb8aa3b3c3c7820 */ /* 0x000fe40000400000 */
[----:B------:R-:W-:Y:S01]  /*4bf0*/  FMUL R61, R61, 1.4426950216293334961 ;  /* 0x3fb8aa3b3d3d7820 */ /* 0x000fe20000400000 */
[C---:B-1----:R-:W-:Y:S01]  /*4c00*/  HMMA.16816.F32 R56, R48.reuse, R76, R56 ;  /* 0x0000004c3038723c */ /* 0x042fe20000001838 */
[----:B------:R-:W-:Y:S07]  /*4c10*/  MUFU.EX2 R132, R133 ;  /* 0x0000008500847308 */ /* 0x000fee0000000800 */
[C---:B------:R-:W-:Y:S01]  /*4c20*/  HMMA.16816.F32 R100, R48.reuse, R68, R100 ;  /* 0x000000443064723c */ /* 0x040fe20000001864 */
[----:B------:R-:W0:Y:S07]  /*4c30*/  MUFU.EX2 R128, R128 ;  /* 0x0000008000807308 */ /* 0x000e2e0000000800 */
[C---:B------:R-:W-:Y:S01]  /*4c40*/  HMMA.16816.F32 R112, R48.reuse, R96, R112 ;  /* 0x000000603070723c */ /* 0x040fe20000001870 */
[----:B------:R-:W-:Y:S07]  /*4c50*/  MUFU.EX2 R135, R135 ;  /* 0x0000008700877308 */ /* 0x000fee0000000800 */
[C---:B------:R-:W-:Y:S01]  /*4c60*/  HMMA.16816.F32 R92, R48.reuse, R108, R92 ;  /* 0x0000006c305c723c */ /* 0x040fe2000000185c */
[----:B------:R-:W-:Y:S07]  /*4c70*/  MUFU.EX2 R134, R134 ;  /* 0x0000008600867308 */ /* 0x000fee0000000800 */
[C---:B---3--:R-:W-:Y:S01]  /*4c80*/  HMMA.16816.F32 R88, R48.reuse, R80, R88 ;  /* 0x000000503058723c */ /* 0x048fe20000001858 */
[----:B------:R-:W1:Y:S07]  /*4c90*/  MUFU.EX2 R130, R60 ;  /* 0x0000003c00827308 */ /* 0x000e6e0000000800 */
[C---:B----4-:R-:W-:Y:S01]  /*4ca0*/  HMMA.16816.F32 R84, R48.reuse, R64, R84 ;  /* 0x000000403054723c */ /* 0x050fe20000001854 */
[----:B------:R-:W-:Y:S08]  /*4cb0*/  MUFU.EX2 R133, R61 ;  /* 0x0000003d00857308 */ /* 0x000ff00000000800 */
[----:B------:R-:W2:Y:S01]  /*4cc0*/  MUFU.EX2 R131, R131 ;  /* 0x0000008300837308 */ /* 0x000ea20000000800 */
[----:B------:R-:W-:Y:S07]  /*4cd0*/  HMMA.16816.F32 R48, R48, R72, R52 ;  /* 0x000000483030723c */ /* 0x000fee0000001834 */
[----:B------:R-:W-:Y:S01]  /*4ce0*/  FADD R72, R148, -R17 ;  /* 0x8000001194487221 */ /* 0x000fe20000000000 */
[----:B0-----:R-:W-:-:S02]  /*4cf0*/  F2FP.PACK_AB R52, R129, R128 ;  /* 0x000000808134723e */ /* 0x001fc400000000ff */
[----:B-1----:R-:W-:Y:S01]  /*4d00*/  F2FP.PACK_AB R53, R130, R132 ;  /* 0x000000848235723e */ /* 0x002fe200000000ff */
[----:B------:R-:W-:Y:S01]  /*4d10*/  FMUL R73, R72, 1.4426950216293334961 ;  /* 0x3fb8aa3b48497820 */ /* 0x000fe20000400000 */
[----:B------:R-:W-:Y:S01]  /*4d20*/  F2FP.PACK_AB R54, R134, R135 ;  /* 0x000000878636723e */ /* 0x000fe200000000ff */
[----:B------:R-:W-:Y:S01]  /*4d30*/  FADD R72, R149, -R20 ;  /* 0x8000001495487221 */ /* 0x000fe20000000000 */
[----:B--2---:R-:W-:-:S03]  /*4d40*/  F2FP.PACK_AB R55, R131, R133 ;  /* 0x000000858337723e */ /* 0x004fc600000000ff */
[----:B------:R-:W-:Y:S01]  /*4d50*/  FMUL R72, R72, 1.4426950216293334961 ;  /* 0x3fb8aa3b48487820 */ /* 0x000fe20000400000 */
[----:B------:R-:W-:Y:S01]  /*4d60*/  LOP3.LUT R153, R22, 0x40, RZ, 0x3c, !PT ;  /* 0x0000004016997812 */ /* 0x000fe200078e3cff */
[----:B------:R-:W-:Y:S01]  /*4d70*/  FADD R152, R152, -R17 ;  /* 0x8000001198987221 */ /* 0x000fe20000000000 */
[----:B------:R-:W-:Y:S01]  /*4d80*/  MUFU.EX2 R149, R73 ;  /* 0x0000004900957308 */ /* 0x000fe20000000800 */
[----:B------:R-:W-:Y:S02]  /*4d90*/  HMMA.16816.F32 R76, R52, R78, R56 ;  /* 0x0000004e344c723c */ /* 0x000fe40000001838 */
[----:B------:R-:W-:-:S05]  /*4da0*/  FMUL R152, R152, 1.4426950216293334961 ;  /* 0x3fb8aa3b98987820 */ /* 0x000fca0000400000 */
[--C-:B------:R-:W-:Y:S02]  /*4db0*/  FADD R56, R150, -R20.reuse ;  /* 0x8000001496387221 */ /* 0x100fe40000000000 */
[----:B------:R0:W-:Y:S01]  /*4dc0*/  MUFU.EX2 R150, R72 ;  /* 0x0000004800967308 */ /* 0x0001e20000000800 */
[----:B------:R-:W-:Y:S01]  /*4dd0*/  FADD R64, R146, -R17 ;  /* 0x8000001192407221 */ /* 0x000fe20000000000 */
[----:B0-----:R-:W-:Y:S01]  /*4de0*/  HMMA.16816.F32 R72, R52, R74, R48 ;  /* 0x0000004a3448723c */ /* 0x001fe20000001830 */
[----:B------:R-:W0:Y:S05]  /*4df0*/  LDSM.16.M88.4 R48, [R153] ;  /* 0x000000009930783b */ /* 0x000e2a0000000200 */
[----:B------:R1:W-:Y:S01]  /*4e00*/  MUFU.EX2 R146, R152 ;  /* 0x0000009800927308 */ /* 0x0003e20000000800 */
[----:B------:R-:W-:-:S02]  /*4e10*/  FADD R57, R151, -R20 ;  /* 0x8000001497397221 */ /* 0x000fc40000000000 */
[----:B------:R-:W-:Y:S02]  /*4e20*/  FMUL R65, R64, 1.4426950216293334961 ;  /* 0x3fb8aa3b40417820 */ /* 0x000fe40000400000 */
[----:B------:R-:W-:Y:S02]  /*4e30*/  FADD R64, R147, -R17 ;  /* 0x8000001193407221 */ /* 0x000fe40000000000 */
[----:B-1----:R-:W-:Y:S02]  /*4e40*/  FADD R152, R139, -R20 ;  /* 0x800000148b987221 */ /* 0x002fe40000000000 */
[----:B------:R-:W-:Y:S02]  /*4e50*/  FMUL R139, R57, 1.4426950216293334961 ;  /* 0x3fb8aa3b398b7820 */ /* 0x000fe40000400000 */
[----:B------:R-:W-:Y:S02]  /*4e60*/  FMUL R152, R152, 1.4426950216293334961 ;  /* 0x3fb8aa3b98987820 */ /* 0x000fe40000400000 */
[----:B------:R-:W-:-:S02]  /*4e70*/  FMUL R64, R64, 1.4426950216293334961 ;  /* 0x3fb8aa3b40407820 */ /* 0x000fc40000400000 */
[----:B------:R-:W-:Y:S01]  /*4e80*/  FMUL R56, R56, 1.4426950216293334961 ;  /* 0x3fb8aa3b38387820 */ /* 0x000fe20000400000 */
[C---:B------:R-:W-:Y:S01]  /*4e90*/  HMMA.16816.F32 R60, R52.reuse, R62, R104 ;  /* 0x0000003e343c723c */ /* 0x040fe20000001868 */
[----:B------:R-:W1:Y:S01]  /*4ea0*/  MUFU.EX2 R147, R65 ;  /* 0x0000004100937308 */ /* 0x000e620000000800 */
[----:B------:R-:W2:Y:S07]  /*4eb0*/  LDSM.16.M88.4 R104, [R153+0x1800] ;  /* 0x001800009968783b */ /* 0x000eae0000000200 */
[----:B------:R3:W-:Y:S08]  /*4ec0*/  MUFU.EX2 R148, R64 ;  /* 0x0000004000947308 */ /* 0x0007f00000000800 */
[----:B------:R4:W5:Y:S08]  /*4ed0*/  MUFU.EX2 R151, R56 ;  /* 0x0000003800977308 */ /* 0x0009700000000800 */
[----:B------:R-:W-:Y:S08]  /*4ee0*/  MUFU.EX2 R139, R139 ;  /* 0x0000008b008b7308 */ /* 0x000ff00000000800 */
[----:B------:R-:W0:Y:S01]  /*4ef0*/  MUFU.EX2 R152, R152 ;  /* 0x0000009800987308 */ /* 0x000e220000000800 */
[----:B---3--:R-:W-:Y:S01]  /*4f00*/  HMMA.16816.F32 R64, R52, R66, R84 ;  /* 0x000000423440723c */ /* 0x008fe20000001854 */
[----:B----4-:R-:W-:Y:S06]  /*4f10*/  LDSM.16.M88.4 R56, [R153+0x1000] ;  /* 0x001000009938783b */ /* 0x010fec0000000200 */
[----:B-1----:R-:W-:-:S02]  /*4f20*/  F2FP.PACK_AB R84, R147, R146 ;  /* 0x000000929354723e */ /* 0x002fc400000000ff */
[----:B-----5:R-:W-:Y:S02]  /*4f30*/  F2FP.PACK_AB R85, R151, R150 ;  /* 0x000000969755723e */ /* 0x020fe400000000ff */
[----:B------:R-:W-:Y:S02]  /*4f40*/  F2FP.PACK_AB R86, R149, R148 ;  /* 0x000000949556723e */ /* 0x000fe400000000ff */
[----:B0-----:R-:W-:Y:S01]  /*4f50*/  F2FP.PACK_AB R87, R152, R139 ;  /* 0x0000008b9857723e */ /* 0x001fe200000000ff */
[----:B------:R-:W-:Y:S01]  /*4f60*/  HMMA.16816.F32 R108, R52, R110, R92 ;  /* 0x0000006e346c723c */ /* 0x000fe2000000185c */
[----:B------:R-:W0:Y:S07]  /*4f70*/  LDSM.16.M88.4 R92, [R153+0x3000] ;  /* 0x00300000995c783b */ /* 0x000e2e0000000200 */
[----:B------:R-:W-:Y:S07]  /*4f80*/  HMMA.16816.F32 R60, R84, R48, R60 ;  /* 0x00000030543c723c */ /* 0x000fee000000183c */
[----:B------:R-:W-:-:S02]  /*4f90*/  FADD R48, R122, -R17 ;  /* 0x800000117a307221 */ /* 0x000fc40000000000 */
[--C-:B------:R-:W-:Y:S02]  /*4fa0*/  FADD R49, R119, -R17.reuse ;  /* 0x8000001177317221 */ /* 0x100fe40000000000 */
[----:B------:R-:W-:Y:S01]  /*4fb0*/  FMUL R48, R48, 1.4426950216293334961 ;  /* 0x3fb8aa3b30307820 */ /* 0x000fe20000400000 */
[----:B------:R-:W-:Y:S01]  /*4fc0*/  HMMA.16816.F32 R112, R52, R98, R112 ;  /* 0x000000623470723c */ /* 0x000fe20000001870 */
[----:B------:R-:W1:Y:S01]  /*4fd0*/  LDSM.16.M88.4 R96, [R153+0x2800] ;  /* 0x002800009960783b */ /* 0x000e620000000200 */
[----:B------:R-:W-:Y:S01]  /*4fe0*/  FMUL R49, R49, 1.4426950216293334961 ;  /* 0x3fb8aa3b31317820 */ /* 0x000fe20000400000 */
[----:B------:R3:W-:Y:S01]  /*4ff0*/  MUFU.EX2 R119, R48 ;  /* 0x0000003000777308 */ /* 0x0007e20000000800 */
[----:B------:R-:W-:-:S04]  /*5000*/  FADD R123, R123, -R17 ;  /* 0x800000117b7b7221 */ /* 0x000fc80000000000 */
[----:B------:R-:W-:Y:S01]  /*5010*/  HMMA.16816.F32 R68, R52, R70, R100 ;  /* 0x000000463444723c */ /* 0x000fe20000001864 */
[----:B------:R-:W-:Y:S01]  /*5020*/  LDSM.16.M88.4 R100, [R153+0x2000] ;  /* 0x002000009964783b */ /* 0x000fe20000000200 */
[----:B---3--:R-:W-:-:S06]  /*5030*/  FADD R48, R118, -R17 ;  /* 0x8000001176307221 */ /* 0x008fcc0000000000 */
[----:B------:R-:W-:Y:S01]  /*5040*/  HMMA.16816.F32 R80, R52, R82, R88 ;  /* 0x000000523450723c */ /* 0x000fe20000001858 */
[----:B------:R-:W3:Y:S01]  /*5050*/  LDSM.16.M88.4 R52, [R153+0x800] ;  /* 0x000800009934783b */ /* 0x000ee20000000200 */
[----:B------:R4:W-:Y:S03]  /*5060*/  MUFU.EX2 R118, R49 ;  /* 0x0000003100767308 */ /* 0x0009e60000000800 */
[----:B------:R-:W5:Y:S01]  /*5070*/  LDSM.16.M88.4 R88, [R153+0x3800] ;  /* 0x003800009958783b */ /* 0x000f620000000200 */
[----:B------:R-:W-:Y:S02]  /*5080*/  FMUL R48, R48, 1.4426950216293334961 ;  /* 0x3fb8aa3b30307820 */ /* 0x000fe40000400000 */
[----:B------:R-:W-:Y:S02]  /*5090*/  FMUL R123, R123, 1.4426950216293334961 ;  /* 0x3fb8aa3b7b7b7820 */ /* 0x000fe40000400000 */
[----:B----4-:R-:W-:-:S02]  /*50a0*/  FADD R49, R34, -R17 ;  /* 0x8000001122317221 */ /* 0x010fc40000000000 */
[----:B------:R4:W-:Y:S02]  /*50b0*/  MUFU.EX2 R34, R48 ;  /* 0x0000003000227308 */ /* 0x0009e40000000800 */
[----:B------:R-:W-:Y:S01]  /*50c0*/  FMUL R49, R49, 1.4426950216293334961 ;  /* 0x3fb8aa3b31317820 */ /* 0x000fe20000400000 */
[----:B--2---:R-:W-:Y:S01]  /*50d0*/  HMMA.16816.F32 R108, R84, R104, R108 ;  /* 0x00000068546c723c */ /* 0x004fe2000000186c */
[----:B----4-:R-:W-:-:S04]  /*50e0*/  FADD R48, R124, -R20 ;  /* 0x800000147c307221 */ /* 0x010fc80000000000 */
[----:B------:R-:W-:Y:S01]  /*50f0*/  MUFU.EX2 R122, R123 ;  /* 0x0000007b007a7308 */ /* 0x000fe20000000800 */
[----:B------:R-:W-:Y:S02]  /*5100*/  FMUL R48, R48, 1.4426950216293334961 ;  /* 0x3fb8aa3b30307820 */ /* 0x000fe40000400000 */
[----:B------:R-:W-:-:S05]  /*5110*/  FADD R104, R127, -R17 ;  /* 0x800000117f687221 */ /* 0x000fca0000000000 */
[----:B------:R2:W-:Y:S01]  /*5120*/  MUFU.EX2 R123, R49 ;  /* 0x00000031007b7308 */ /* 0x0005e20000000800 */
[----:B------:R-:W-:Y:S02]  /*5130*/  FADD R126, R126, -R17 ;  /* 0x800000117e7e7221 */ /* 0x000fe40000000000 */
[----:B------:R-:W-:Y:S02]  /*5140*/  FADD R44, R44, R47 ;  /* 0x0000002f2c2c7221 */ /* 0x000fe40000000000 */
[--C-:B------:R-:W-:Y:S02]  /*5150*/  FADD R125, R125, -R20.reuse ;  /* 0x800000147d7d7221 */ /* 0x100fe40000000000 */
[----:B--2---:R-:W-:Y:S02]  /*5160*/  FADD R49, R121, -R20 ;  /* 0x8000001479317221 */ /* 0x004fe40000000000 */
[----:B------:R2:W-:Y:S01]  /*5170*/  MUFU.EX2 R121, R48 ;  /* 0x0000003000797308 */ /* 0x0005e20000000800 */
[----:B------:R-:W-:-:S02]  /*5180*/  FADD R31, R31, R4 ;  /* 0x000000041f1f7221 */ /* 0x000fc40000000000 */
[----:B------:R-:W-:Y:S02]  /*5190*/  FMUL R49, R49, 1.4426950216293334961 ;  /* 0x3fb8aa3b31317820 */ /* 0x000fe40000400000 */
[----:B------:R-:W-:Y:S02]  /*51a0*/  FMUL R104, R104, 1.4426950216293334961 ;  /* 0x3fb8aa3b68687820 */ /* 0x000fe40000400000 */
[----:B------:R-:W-:Y:S02]  /*51b0*/  FMUL R105, R126, 1.4426950216293334961 ;  /* 0x3fb8aa3b7e697820 */ /* 0x000fe40000400000 */
[----:B--2---:R-:W-:Y:S02]  /*51c0*/  FADD R48, R120, -R20 ;  /* 0x8000001478307221 */ /* 0x004fe40000000000 */
[----:B------:R-:W-:Y:S01]  /*51d0*/  FADD R33, R33, R44 ;  /* 0x0000002c21217221 */ /* 0x000fe20000000000 */
[----:B------:R2:W-:Y:S01]  /*51e0*/  MUFU.EX2 R120, R49 ;  /* 0x0000003100787308 */ /* 0x0005e20000000800 */
[----:B------:R-:W-:-:S02]  /*51f0*/  FMUL R125, R125, 1.4426950216293334961 ;  /* 0x3fb8aa3b7d7d7820 */ /* 0x000fc40000400000 */
[----:B------:R-:W-:Y:S02]  /*5200*/  FMUL R48, R48, 1.4426950216293334961 ;  /* 0x3fb8aa3b30307820 */ /* 0x000fe40000400000 */
[----:B------:R-:W-:Y:S02]  /*5210*/  FADD R38, R38, R31 ;  /* 0x0000001f26267221 */ /* 0x000fe40000000000 */
[----:B------:R-:W-:Y:S02]  /*5220*/  FADD R33, R36, R33 ;  /* 0x0000002124217221 */ /* 0x000fe40000000000 */
[----:B--2---:R-:W-:Y:S01]  /*5230*/  FADD R49, R12, -R17 ;  /* 0x800000110c317221 */ /* 0x004fe20000000000 */
[----:B------:R-:W-:Y:S01]  /*5240*/  MUFU.EX2 R104, R104 ;  /* 0x0000006800687308 */ /* 0x000fe20000000800 */
[----:B------:R-:W-:Y:S02]  /*5250*/  FADD R38, R42, R38 ;  /* 0x000000262a267221 */ /* 0x000fe40000000000 */
[----:B------:R-:W-:-:S02]  /*5260*/  FMUL R49, R49, 1.4426950216293334961 ;  /* 0x3fb8aa3b31317820 */ /* 0x000fc40000400000 */
[----:B------:R-:W-:-:S03]  /*5270*/  FADD R43, R43, -R17 ;  /* 0x800000112b2b7221 */ /* 0x000fc60000000000 */
[----:B------:R-:W2:Y:S01]  /*5280*/  MUFU.EX2 R105, R105 ;  /* 0x0000006900697308 */ /* 0x000ea20000000800 */
[----:B------:R-:W-:Y:S02]  /*5290*/  FADD R33, R132, R33 ;  /* 0x0000002184217221 */ /* 0x000fe40000000000 */
[----:B------:R-:W-:-:S05]  /*52a0*/  FADD R38, R128, R38 ;  /* 0x0000002680267221 */ /* 0x000fca0000000000 */
[----:B------:R-:W4:Y:S01]  /*52b0*/  MUFU.EX2 R124, R125 ;  /* 0x0000007d007c7308 */ /* 0x000f220000000800 */
[----:B------:R-:W-:-:S07]  /*52c0*/  FMUL R4, R43, 1.4426950216293334961 ;  /* 0x3fb8aa3b2b047820 */ /* 0x000fce0000400000 */
[----:B------:R0:W1:Y:S01]  /*52d0*/  MUFU.EX2 R12, R48 ;  /* 0x00000030000c7308 */ /* 0x0000620000000800 */
[--C-:B------:R-:W-:Y:S02]  /*52e0*/  FADD R43, R40, -R17.reuse ;  /* 0x80000011282b7221 */ /* 0x100fe40000000000 */
[--C-:B------:R-:W-:Y:S02]  /*52f0*/  FADD R40, R11, -R17.reuse ;  /* 0x800000110b287221 */ /* 0x100fe40000000000 */
[----:B0-----:R-:W-:-:S03]  /*5300*/  FADD R48, R3, -R17 ;  /* 0x8000001103307221 */ /* 0x001fc60000000000 */
[----:B------:R0:W-:Y:S01]  /*5310*/  MUFU.EX2 R3, R49 ;  /* 0x0000003100037308 */ /* 0x0001e20000000800 */
[----:B------:R-:W-:Y:S02]  /*5320*/  FADD R130, R130, R33 ;  /* 0x0000002182827221 */ /* 0x000fe40000000000 */
[----:B------:R-:W-:Y:S01]  /*5330*/  FMUL R48, R48, 1.4426950216293334961 ;  /* 0x3fb8aa3b30307820 */ /* 0x000fe20000400000 */
[----:B------:R-:W-:Y:S01]  /*5340*/  HMMA.16816.F32 R76, R84, R92, R76 ;  /* 0x0000005c544c723c */ /* 0x000fe2000000184c */
[----:B------:R-:W-:Y:S02]  /*5350*/  FADD R129, R129, R38 ;  /* 0x0000002681817221 */ /* 0x000fe40000000000 */
[----:B0-----:R-:W-:Y:S02]  /*5360*/  FADD R49, R26, -R17 ;  /* 0x800000111a317221 */ /* 0x001fe40000000000 */
[----:B------:R0:W-:Y:S01]  /*5370*/  MUFU.EX2 R26, R48 ;  /* 0x00000030001a7308 */ /* 0x0001e20000000800 */
[----:B------:R-:W-:-:S02]  /*5380*/  FMUL R40, R40, 1.4426950216293334961 ;  /* 0x3fb8aa3b28287820 */ /* 0x000fc40000400000 */
[----:B------:R-:W-:Y:S02]  /*5390*/  FMUL R49, R49, 1.4426950216293334961 ;  /* 0x3fb8aa3b31317820 */ /* 0x000fe40000400000 */
[--C-:B------:R-:W-:Y:S02]  /*53a0*/  FADD R41, R41, -R17.reuse ;  /* 0x8000001129297221 */ /* 0x100fe40000000000 */
[----:B------:R-:W-:Y:S02]  /*53b0*/  FADD R130, R133, R130 ;  /* 0x0000008285827221 */ /* 0x000fe40000000000 */
[----:B0-----:R-:W-:Y:S02]  /*53c0*/  FADD R48, R45, -R17 ;  /* 0x800000112d307221 */ /* 0x001fe40000000000 */
[----:B------:R-:W-:Y:S01]  /*53d0*/  FADD R129, R135, R129 ;  /* 0x0000008187817221 */ /* 0x000fe20000000000 */
[----:B------:R-:W-:Y:S01]  /*53e0*/  HMMA.16816.F32 R112, R84, R56, R112 ;  /* 0x000000385470723c */ /* 0x000fe20000001870 */
[----:B------:R0:W-:Y:S01]  /*53f0*/  MUFU.EX2 R45, R49 ;  /* 0x00000031002d7308 */ /* 0x0001e20000000800 */
[----:B------:R-:W-:-:S02]  /*5400*/  FADD R31, R25, -R17 ;  /* 0x80000011191f7221 */ /* 0x000fc40000000000 */
[----:B------:R-:W-:Y:S02]  /*5410*/  FADD R131, R131, R130 ;  /* 0x0000008283837221 */ /* 0x000fe40000000000 */
[----:B------:R-:W-:Y:S02]  /*5420*/  FMUL R11, R43, 1.4426950216293334961 ;  /* 0x3fb8aa3b2b0b7820 */ /* 0x000fe40000400000 */
[----:B-1----:R-:W-:Y:S01]  /*5430*/  HMMA.16816.F32 R64, R84, R96, R64 ;  /* 0x000000605440723c */ /* 0x002fe20000001840 */
[----:B------:R1:W-:Y:S01]  /*5440*/  MUFU.EX2 R25, R40 ;  /* 0x0000002800197308 */ /* 0x0003e20000000800 */
[----:B0-----:R-:W-:Y:S02]  /*5450*/  FMUL R49, R48, 1.4426950216293334961 ;  /* 0x3fb8aa3b30317820 */ /* 0x001fe40000400000 */
[----:B------:R-:W-:Y:S02]  /*5460*/  FADD R48, R28, -R17 ;  /* 0x800000111c307221 */ /* 0x000fe40000000000 */
[----:B------:R-:W-:-:S02]  /*5470*/  FMUL R44, R41, 1.4426950216293334961 ;  /* 0x3fb8aa3b292c7820 */ /* 0x000fc40000400000 */
[----:B---3--:R-:W-:Y:S01]  /*5480*/  HMMA.16816.F32 R68, R84, R52, R68 ;  /* 0x000000345444723c */ /* 0x008fe20000001844 */
[----:B------:R-:W-:Y:S01]  /*5490*/  FADD R129, R134, R129 ;  /* 0x0000008186817221 */ /* 0x000fe20000000000 */
[----:B-1----:R-:W0:Y:S01]  /*54a0*/  LDSM.16.M88.4 R40, [R22+0x3080] ;  /* 0x003080001628783b */ /* 0x002e220000000200 */
[----:B------:R1:W-:Y:S01]  /*54b0*/  MUFU.EX2 R28, R49 ;  /* 0x00000031001c7308 */ /* 0x0003e20000000800 */
[----:B------:R-:W-:-:S04]  /*54c0*/  FADD R131, R150, R131 ;  /* 0x0000008396837221 */ /* 0x000fc80000000000 */
[----:B------:R-:W-:Y:S01]  /*54d0*/  HMMA.16816.F32 R80, R84, R100, R80 ;  /* 0x000000645450723c */ /* 0x000fe20000001850 */
[----:B------:R-:W-:-:S07]  /*54e0*/  FADD R129, R146, R129 ;  /* 0x0000008192817221 */ /* 0x000fce0000000000 */
[----:B-----5:R-:W-:Y:S01]  /*54f0*/  HMMA.16816.F32 R72, R84, R88, R72 ;  /* 0x000000585448723c */ /* 0x020fe20000001848 */
[----:B-1----:R-:W-:-:S06]  /*5500*/  FMUL R49, R48, 1.4426950216293334961 ;  /* 0x3fb8aa3b30317820 */ /* 0x002fcc0000400000 */
[----:B--2---:R-:W-:Y:S02]  /*5510*/  F2FP.PACK_AB R84, R105, R104 ;  /* 0x000000686954723e */ /* 0x004fe400000000ff */
[----:B----4-:R-:W-:Y:S02]  /*5520*/  F2FP.PACK_AB R85, R121, R124 ;  /* 0x0000007c7955723e */ /* 0x010fe400000000ff */
[----:B------:R-:W-:Y:S02]  /*5530*/  F2FP.PACK_AB R86, R119, R122 ;  /* 0x0000007a7756723e */ /* 0x000fe400000000ff */
[----:B------:R-:W-:Y:S01]  /*5540*/  F2FP.PACK_AB R87, R12, R120 ;  /* 0x000000780c57723e */ /* 0x000fe200000000ff */
[----:B------:R-:W-:Y:S02]  /*5550*/  FADD R48, R117, -R20 ;  /* 0x8000001475307221 */ /* 0x000fe40000000000 */
[----:B------:R-:W-:Y:S01]  /*5560*/  FADD R131, R151, R131 ;  /* 0x0000008397837221 */ /* 0x000fe20000000000 */
[----:B------:R1:W-:Y:S01]  /*5570*/  MUFU.EX2 R117, R49 ;  /* 0x0000003100757308 */ /* 0x0003e20000000800 */
[----:B------:R-:W-:-:S02]  /*5580*/  FADD R147, R147, R129 ;  /* 0x0000008193937221 */ /* 0x000fc40000000000 */
[----:B------:R-:W-:Y:S01]  /*5590*/  HMMA.16816.F32 R108, R84, R106, R108 ;  /* 0x0000006a546c723c */ /* 0x000fe2000000186c */
[----:B------:R-:W-:Y:S02]  /*55a0*/  FMUL R48, R48, 1.4426950216293334961 ;  /* 0x3fb8aa3b30307820 */ /* 0x000fe40000400000 */
[----:B------:R-:W-:-:S04]  /*55b0*/  FADD R139, R139, R131 ;  /* 0x000000838b8b7221 */ /* 0x000fc80000000000 */
[--C-:B------:R-:W-:Y:S02]  /*55c0*/  FADD R106, R9, -R20.reuse ;  /* 0x80000014096a7221 */ /* 0x100fe40000000000 */
[--C-:B------:R-:W-:Y:S02]  /*55d0*/  FADD R107, R136, -R20.reuse ;  /* 0x80000014886b7221 */ /* 0x100fe40000000000 */
[----:B-1----:R-:W-:Y:S02]  /*55e0*/  FADD R49, R116, -R20 ;  /* 0x8000001474317221 */ /* 0x002fe40000000000 */
[----:B------:R-:W-:Y:S01]  /*55f0*/  FMUL R106, R106, 1.4426950216293334961 ;  /* 0x3fb8aa3b6a6a7820 */ /* 0x000fe20000400000 */
[----:B------:R1:W-:Y:S01]  /*5600*/  MUFU.EX2 R116, R48 ;  /* 0x0000003000747308 */ /* 0x0003e20000000800 */
[----:B------:R-:W-:Y:S02]  /*5610*/  FMUL R107, R107, 1.4426950216293334961 ;  /* 0x3fb8aa3b6b6b7820 */ /* 0x000fe40000400000 */
[----:B------:R-:W-:-:S02]  /*5620*/  FADD R147, R148, R147 ;  /* 0x0000009394937221 */ /* 0x000fc40000000000 */
[----:B------:R-:W-:Y:S01]  /*5630*/  FADD R139, R152, R139 ;  /* 0x0000008b988b7221 */ /* 0x000fe20000000000 */
[C---:B------:R-:W-:Y:S01]  /*5640*/  HMMA.16816.F32 R76, R84.reuse, R94, R76 ;  /* 0x0000005e544c723c */ /* 0x040fe2000000184c */
[----:B------:R-:W-:Y:S02]  /*5650*/  FADD R147, R149, R147 ;  /* 0x0000009395937221 */ /* 0x000fe40000000000 */
[----:B-1----:R-:W-:Y:S01]  /*5660*/  FMUL R48, R49, 1.4426950216293334961 ;  /* 0x3fb8aa3b31307820 */ /* 0x002fe20000400000 */
[----:B------:R-:W-:Y:S01]  /*5670*/  MUFU.EX2 R106, R106 ;  /* 0x0000006a006a7308 */ /* 0x000fe20000000800 */
[----:B------:R-:W-:Y:S01]  /*5680*/  FADD R139, R124, R139 ;  /* 0x0000008b7c8b7221 */ /* 0x000fe20000000000 */
[----:B------:R-:W-:Y:S01]  /*5690*/  LDSM.16.M88.4 R92, [R22+0x1880] ;  /* 0x00188000165c783b */ /* 0x000fe20000000200 */
[----:B------:R-:W-:Y:S01]  /*56a0*/  FADD R104, R104, R147 ;  /* 0x0000009368687221 */ /* 0x000fe20000000000 */
[----:B------:R-:W-:Y:S04]  /*56b0*/  HMMA.16816.F32 R60, R84, R50, R60 ;  /* 0x00000032543c723c */ /* 0x000fe8000000183c */
[----:B------:R1:W2:Y:S01]  /*56c0*/  MUFU.EX2 R9, R48 ;  /* 0x0000003000097308 */ /* 0x0002a20000000800 */
[----:B------:R-:W-:-:S02]  /*56d0*/  FADD R36, R7, -R20 ;  /* 0x8000001407247221 */ /* 0x000fc40000000000 */
[----:B------:R-:W-:Y:S01]  /*56e0*/  FADD R139, R121, R139 ;  /* 0x0000008b798b7221 */ /* 0x000fe20000000000 */
[C---:B------:R-:W-:Y:S01]  /*56f0*/  HMMA.16816.F32 R112, R84.reuse, R58, R112 ;  /* 0x0000003a5470723c */ /* 0x040fe20000001870 */
[----:B------:R-:W-:Y:S03]  /*5700*/  LDSM.16.M88.4 R56, [R22+0x1080] ;  /* 0x001080001638783b */ /* 0x000fe60000000200 */
[----:B------:R-:W3:Y:S01]  /*5710*/  MUFU.EX2 R107, R107 ;  /* 0x0000006b006b7308 */ /* 0x000ee20000000800 */
[----:B-1----:R-:W1:Y:S01]  /*5720*/  LDSM.16.M88.4 R48, [R22+0x80] ;  /* 0x000080001630783b */ /* 0x002e620000000200 */
[----:B------:R-:W-:Y:S02]  /*5730*/  FADD R104, R105, R104 ;  /* 0x0000006869687221 */ /* 0x000fe40000000000 */
[C---:B------:R-:W-:Y:S01]  /*5740*/  HMMA.16816.F32 R64, R84.reuse, R98, R64 ;  /* 0x000000625440723c */ /* 0x040fe20000001840 */
[----:B------:R-:W4:Y:S03]  /*5750*/  LDSM.16.M88.4 R96, [R22+0x2880] ;  /* 0x002880001660783b */ /* 0x000f260000000200 */
[----:B------:R5:W-:Y:S04]  /*5760*/  MUFU.EX2 R7, R44 ;  /* 0x0000002c00077308 */ /* 0x000be80000000800 */
[----:B------:R-:W-:Y:S01]  /*5770*/  HMMA.16816.F32 R68, R84, R54, R68 ;  /* 0x000000365444723c */ /* 0x000fe20000001844 */
[----:B------:R-:W0:Y:S01]  /*5780*/  LDSM.16.M88.4 R52, [R22+0x880] ;  /* 0x000880001634783b */ /* 0x000e220000000200 */
[----:B------:R-:W-:-:S02]  /*5790*/  FADD R139, R120, R139 ;  /* 0x0000008b788b7221 */ /* 0x000fc40000000000 */
[----:B-----5:R-:W-:Y:S02]  /*57a0*/  FADD R44, R46, -R20 ;  /* 0x800000142e2c7221 */ /* 0x020fe40000000000 */
[----:B------:R-:W-:Y:S02]  /*57b0*/  FMUL R33, R36, 1.4426950216293334961 ;  /* 0x3fb8aa3b24217820 */ /* 0x000fe40000400000 */
[----:B------:R-:W-:Y:S02]  /*57c0*/  FMUL R44, R44, 1.4426950216293334961 ;  /* 0x3fb8aa3b2c2c7820 */ /* 0x000fe40000400000 */
[----:B------:R-:W-:Y:S02]  /*57d0*/  FADD R104, R122, R104 ;  /* 0x000000687a687221 */ /* 0x000fe40000000000 */
[----:B------:R-:W-:Y:S01]  /*57e0*/  FADD R139, R12, R139 ;  /* 0x0000008b0c8b7221 */ /* 0x000fe20000000000 */
[----:B------:R-:W-:Y:S01]  /*57f0*/  HMMA.16816.F32 R80, R84, R102, R80 ;  /* 0x000000665450723c */ /* 0x000fe20000001850 */
[----:B------:R-:W-:Y:S01]  /*5800*/  FADD R37, R37, -R20 ;  /* 0x8000001425257221 */ /* 0x000fe20000000000 */
[----:B------:R-:W-:Y:S01]  /*5810*/  MUFU.EX2 R33, R33 ;  /* 0x0000002100217308 */ /* 0x000fe20000000800 */
[----:B------:R-:W-:Y:S01]  /*5820*/  FADD R119, R119, R104 ;  /* 0x0000006877777221 */ /* 0x000fe20000000000 */
[----:B------:R-:W-:Y:S01]  /*5830*/  LDSM.16.M88.4 R100, [R22+0x3880] ;  /* 0x003880001664783b */ /* 0x000fe20000000200 */
[----:B------:R-:W-:-:S03]  /*5840*/  FADD R39, R39, -R20 ;  /* 0x8000001427277221 */ /* 0x000fc60000000000 */
[----:B------:R-:W-:Y:S01]  /*5850*/  HMMA.16816.F32 R72, R84, R90, R72 ;  /* 0x0000005a5448723c */ /* 0x000fe20000001848 */
[----:B------:R-:W5:Y:S01]  /*5860*/  LDSM.16.M88.4 R88, [R22+0x2080] ;  /* 0x002080001658783b */ /* 0x000f620000000200 */
[----:B------:R-:W0:Y:S01]  /*5870*/  MUFU.EX2 R44, R44 ;  /* 0x0000002c002c7308 */ /* 0x000e220000000800 */
[----:B------:R-:W-:Y:S02]  /*5880*/  FMUL R37, R37, 1.4426950216293334961 ;  /* 0x3fb8aa3b25257820 */ /* 0x000fe40000400000 */
[----:B------:R-:W-:Y:S02]  /*5890*/  FADD R119, R118, R119 ;  /* 0x0000007776777221 */ /* 0x000fe40000000000 */
[----:B------:R-:W-:Y:S02]  /*58a0*/  F2FP.PACK_AB R84, R34, R118 ;  /* 0x000000762254723e */ /* 0x000fe400000000ff */
[----:B--2---:R-:W-:Y:S01]  /*58b0*/  F2FP.PACK_AB R85, R9, R116 ;  /* 0x000000740955723e */ /* 0x004fe200000000ff */
[----:B------:R-:W-:Y:S01]  /*58c0*/  FADD R116, R116, R139 ;  /* 0x0000008b74747221 */ /* 0x000fe20000000000 */
[----:B------:R-:W-:-:S02]  /*58d0*/  F2FP.PACK_AB R86, R3, R123 ;  /* 0x0000007b0356723e */ /* 0x000fc400000000ff */
[----:B---3--:R-:W-:Y:S01]  /*58e0*/  F2FP.PACK_AB R87, R107, R106 ;  /* 0x0000006a6b57723e */ /* 0x008fe200000000ff */
[----:B------:R-:W-:Y:S02]  /*58f0*/  FMUL R39, R39, 1.4426950216293334961 ;  /* 0x3fb8aa3b27277820 */ /* 0x000fe40000400000 */
[----:B------:R-:W-:Y:S02]  /*5900*/  FADD R36, R35, -R17 ;  /* 0x8000001123247221 */ /* 0x000fe40000000000 */
[----:B------:R-:W-:Y:S01]  /*5910*/  FADD R9, R9, R116 ;  /* 0x0000007409097221 */ /* 0x000fe20000000000 */
[----:B------:R2:W-:Y:S01]  /*5920*/  MUFU.EX2 R35, R37 ;  /* 0x0000002500237308 */ /* 0x0005e20000000800 */
[----:B------:R-:W-:Y:S01]  /*5930*/  FADD R34, R34, R119 ;  /* 0x0000007722227221 */ /* 0x000fe20000000000 */
[----:B0-----:R-:W-:Y:S01]  /*5940*/  HMMA.16816.F32 R76, R84, R40, R76 ;  /* 0x00000028544c723c */ /* 0x001fe2000000184c */
[----:B------:R-:W-:Y:S02]  /*5950*/  FADD R106, R106, R9 ;  /* 0x000000096a6a7221 */ /* 0x000fe40000000000 */
[----:B------:R-:W-:-:S03]  /*5960*/  FADD R34, R123, R34 ;  /* 0x000000227b227221 */ /* 0x000fc60000000000 */
[----:B------:R-:W0:Y:S01]  /*5970*/  MUFU.EX2 R46, R39 ;  /* 0x00000027002e7308 */ /* 0x000e220000000800 */
[----:B--2---:R-:W-:Y:S02]  /*5980*/  FADD R37, R27, -R17 ;  /* 0x800000111b257221 */ /* 0x004fe40000000000 */
[--C-:B------:R-:W-:Y:S02]  /*5990*/  FADD R41, R13, -R20.reuse ;  /* 0x800000140d297221 */ /* 0x100fe40000000000 */
[----:B------:R-:W-:Y:S02]  /*59a0*/  FMUL R37, R37, 1.4426950216293334961 ;  /* 0x3fb8aa3b25257820 */ /* 0x000fe40000400000 */
[----:B------:R-:W-:Y:S02]  /*59b0*/  FMUL R36, R36, 1.4426950216293334961 ;  /* 0x3fb8aa3b24247820 */ /* 0x000fe40000400000 */
[----:B------:R-:W-:Y:S02]  /*59c0*/  FMUL R47, R41, 1.4426950216293334961 ;  /* 0x3fb8aa3b292f7820 */ /* 0x000fe40000400000 */
[----:B------:R-:W-:-:S02]  /*59d0*/  FADD R41, R18, -R20 ;  /* 0x8000001412297221 */ /* 0x000fc40000000000 */
[----:B------:R-:W-:Y:S01]  /*59e0*/  FADD R106, R107, R106 ;  /* 0x0000006a6b6a7221 */ /* 0x000fe20000000000 */
[----:B------:R2:W-:Y:S01]  /*59f0*/  MUFU.EX2 R40, R37 ;  /* 0x0000002500287308 */ /* 0x0005e20000000800 */
[----:B------:R-:W-:Y:S02]  /*5a00*/  FADD R3, R3, R34 ;  /* 0x0000002203037221 */ /* 0x000fe40000000000 */
[----:B------:R-:W-:Y:S02]  /*5a10*/  FADD R29, R29, -R17 ;  /* 0x800000111d1d7221 */ /* 0x000fe40000000000 */
[----:B------:R-:W-:Y:S02]  /*5a20*/  FMUL R41, R41, 1.4426950216293334961 ;  /* 0x3fb8aa3b29297820 */ /* 0x000fe40000400000 */
[----:B------:R-:W-:Y:S01]  /*5a30*/  FADD R12, R6, -R20 ;  /* 0x80000014060c7221 */ /* 0x000fe20000000000 */
[----:B------:R3:W-:Y:S01]  /*5a40*/  MUFU.EX2 R27, R36 ;  /* 0x00000024001b7308 */ /* 0x0007e20000000800 */
[----:B--2---:R-:W-:Y:S01]  /*5a50*/  F2FP.PACK_AB R37, R44, R33 ;  /* 0x000000212c25723e */ /* 0x004fe200000000ff */
[----:B------:R-:W-:-:S02]  /*5a60*/  FADD R33, R33, R106 ;  /* 0x0000006a21217221 */ /* 0x000fc40000000000 */
[----:B------:R-:W-:-:S04]  /*5a70*/  FMUL R29, R29, 1.4426950216293334961 ;  /* 0x3fb8aa3b1d1d7820 */ /* 0x000fc80000400000 */
[----:B------:R-:W-:Y:S01]  /*5a80*/  MUFU.EX2 R4, R4 ;  /* 0x0000000400047308 */ /* 0x000fe20000000800 */
[----:B---3--:R-:W-:Y:S01]  /*5a90*/  F2FP.PACK_AB R36, R45, R26 ;  /* 0x0000001a2d24723e */ /* 0x008fe200000000ff */
[----:B------:R-:W-:Y:S02]  /*5aa0*/  FADD R26, R26, R3 ;  /* 0x000000031a1a7221 */ /* 0x000fe40000000000 */
[----:B------:R-:W-:Y:S01]  /*5ab0*/  FADD R8, R8, -R20 ;  /* 0x8000001408087221 */ /* 0x000fe20000000000 */
[----:B0-----:R-:W-:-:S03]  /*5ac0*/  F2FP.PACK_AB R39, R35, R46 ;  /* 0x0000002e2327723e */ /* 0x001fc600000000ff */
[----:B------:R-:W0:Y:S01]  /*5ad0*/  MUFU.EX2 R18, R47 ;  /* 0x0000002f00127308 */ /* 0x000e220000000800 */
[----:B------:R-:W-:Y:S01]  /*5ae0*/  FMUL R12, R12, 1.4426950216293334961 ;  /* 0x3fb8aa3b0c0c7820 */ /* 0x000fe20000400000 */
[----:B------:R-:W-:Y:S01]  /*5af0*/  F2FP.PACK_AB R38, R117, R28 ;  /* 0x0000001c7526723e */ /* 0x000fe200000000ff */
[----:B------:R-:W-:Y:S02]  /*5b00*/  FADD R33, R44, R33 ;  /* 0x000000212c217221 */ /* 0x000fe40000000000 */
[----:B------:R-:W-:-:S03]  /*5b10*/  FMUL R31, R31, 1.4426950216293334961 ;  /* 0x3fb8aa3b1f1f7820 */ /* 0x000fc60000400000 */
[----:B------:R-:W-:Y:S01]  /*5b20*/  MUFU.EX2 R11, R11 ;  /* 0x0000000b000b7308 */ /* 0x000fe20000000800 */
[----:B------:R-:W-:Y:S01]  /*5b30*/  FADD R45, R45, R26 ;  /* 0x0000001a2d2d7221 */ /* 0x000fe20000000000 */
[----:B-1----:R-:W-:Y:S01]  /*5b40*/  HMMA.16816.F32 R60, R84, R48, R60 ;  /* 0x00000030543c723c */ /* 0x002fe2000000183c */
[----:B------:R-:W-:Y:S01]  /*5b50*/  FADD R3, R30, -R20 ;  /* 0x800000141e037221 */ /* 0x000fe20000000000 */
[----:B------:R-:W-:Y:S04]  /*5b60*/  LDSM.16.M88.4 R104, [R153+0x80] ;  /* 0x000080009968783b */ /* 0x000fe80000000200 */
[----:B------:R-:W1:Y:S01]  /*5b70*/  MUFU.EX2 R6, R41 ;  /* 0x0000002900067308 */ /* 0x000e620000000800 */
[----:B------:R-:W-:Y:S02]  /*5b80*/  FMUL R9, R8, 1.4426950216293334961 ;  /* 0x3fb8aa3b08097820 */ /* 0x000fe40000400000 */
[----:B------:R-:W-:-:S02]  /*5b90*/  FADD R46, R46, R33 ;  /* 0x000000212e2e7221 */ /* 0x000fc40000000000 */
[----:B------:R-:W-:-:S03]  /*5ba0*/  FADD R28, R28, R45 ;  /* 0x0000002d1c1c7221 */ /* 0x000fc60000000000 */
[----:B------:R-:W-:Y:S01]  /*5bb0*/  MUFU.EX2 R13, R29 ;  /* 0x0000001d000d7308 */ /* 0x000fe20000000800 */
[----:B------:R-:W-:Y:S01]  /*5bc0*/  FADD R8, R5, -R20 ;  /* 0x8000001405087221 */ /* 0x000fe20000000000 */
[----:B------:R-:W-:Y:S01]  /*5bd0*/  HMMA.16816.F32 R112, R84, R56, R112 ;  /* 0x000000385470723c */ /* 0x000fe20000001870 */
[----:B------:R-:W-:-:S05]  /*5be0*/  FADD R117, R117, R28 ;  /* 0x0000001c75757221 */ /* 0x000fca0000000000 */
[----:B------:R2:W3:Y:S02]  /*5bf0*/  MUFU.EX2 R29, R12 ;  /* 0x0000000c001d7308 */ /* 0x0004e40000000800 */
[----:B------:R-:W-:Y:S01]  /*5c00*/  HMMA.16816.F32 R108, R84, R92, R108 ;  /* 0x0000005c546c723c */ /* 0x000fe2000000186c */
[----:B------:R-:W-:-:S05]  /*5c10*/  FMUL R26, R8, 1.4426950216293334961 ;  /* 0x3fb8aa3b081a7820 */ /* 0x000fca0000400000 */
[----:B------:R0:W1:Y:S01]  /*5c20*/  MUFU.EX2 R30, R9 ;  /* 0x00000009001e7308 */ /* 0x0000620000000800 */
[----:B--2---:R-:W-:Y:S01]  /*5c30*/  FMUL R12, R3, 1.4426950216293334961 ;  /* 0x3fb8aa3b030c7820 */ /* 0x004fe20000400000 */
[C---:B----4-:R-:W-:Y:S01]  /*5c40*/  HMMA.16816.F32 R64, R84.reuse, R96, R64 ;  /* 0x000000605440723c */ /* 0x050fe20000001840 */
[----:B------:R-:W-:Y:S02]  /*5c50*/  FADD R3, R35, R46 ;  /* 0x0000002e23037221 */ /* 0x000fe40000000000 */
[----:B------:R-:W-:Y:S01]  /*5c60*/  FADD R8, R32, -R20 ;  /* 0x8000001420087221 */ /* 0x000fe20000000000 */
[----:B------:R-:W-:Y:S02]  /*5c70*/  LDSM.16.M88.4 R44, [R153+0x2080] ;  /* 0x00208000992c783b */ /* 0x000fe40000000200 */
[----:B------:R-:W2:Y:S02]  /*5c80*/  MUFU.EX2 R31, R31 ;  /* 0x0000001f001f7308 */ /* 0x000ea40000000800 */
[----:B------:R-:W-:Y:S01]  /*5c90*/  HMMA.16816.F32 R68, R84, R52, R68 ;  /* 0x000000345444723c */ /* 0x000fe20000001844 */
[----:B0-----:R-:W-:Y:S01]  /*5ca0*/  FADD R9, R18, R3 ;  /* 0x0000000312097221 */ /* 0x001fe20000000000 */
[----:B------:R-:W-:Y:S04]  /*5cb0*/  LDSM.16.M88.4 R32, [R153+0x2880] ;  /* 0x002880009920783b */ /* 0x000fe80000000200 */
[----:B------:R0:W4:Y:S01]  /*5cc0*/  MUFU.EX2 R5, R12 ;  /* 0x0000000c00057308 */ /* 0x0001220000000800 */
[----:B------:R-:W-:-:S02]  /*5cd0*/  FMUL R8, R8, 1.4426950216293334961 ;  /* 0x3fb8aa3b08087820 */ /* 0x000fc40000400000 */
[----:B------:R-:W-:Y:S02]  /*5ce0*/  FADD R10, R10, -R20 ;  /* 0x800000140a0a7221 */ /* 0x000fe40000000000 */
[----:B-1----:R-:W-:Y:S02]  /*5cf0*/  FADD R28, R6, R9 ;  /* 0x00000009061c7221 */ /* 0x002fe40000000000 */
[----:B0-----:R-:W-:Y:S01]  /*5d00*/  FADD R12, R4, R117 ;  /* 0x00000075040c7221 */ /* 0x001fe20000000000 */
[----:B------:R-:W0:Y:S03]  /*5d10*/  MUFU.EX2 R26, R26 ;  /* 0x0000001a001a7308 */ /* 0x000e260000000800 */
[----:B------:R-:W-:Y:S01]  /*5d20*/  FADD R12, R11, R12 ;  /* 0x0000000c0b0c7221 */ /* 0x000fe20000000000 */
[----:B-----5:R-:W-:Y:S01]  /*5d30*/  HMMA.16816.F32 R80, R84, R88, R80 ;  /* 0x000000585450723c */ /* 0x020fe20000001850 */
[----:B------:R-:W-:-:S02]  /*5d40*/  FMUL R10, R10, 1.4426950216293334961 ;  /* 0x3fb8aa3b0a0a7820 */ /* 0x000fc40000400000 */
[----:B---3--:R-:W-:Y:S01]  /*5d50*/  FADD R9, R29, R28 ;  /* 0x0000001c1d097221 */ /* 0x008fe20000000000 */
[----:B------:R1:W3:Y:S04]  /*5d60*/  MUFU.EX2 R3, R8 ;  /* 0x0000000800037308 */ /* 0x0002e80000000800 */
[----:B------:R-:W-:Y:S01]  /*5d70*/  HMMA.16816.F32 R72, R84, R100, R72 ;  /* 0x000000645448723c */ /* 0x000fe20000001848 */
[----:B------:R-:W-:-:S06]  /*5d80*/  FADD R28, R30, R9 ;  /* 0x000000091e1c7221 */ /* 0x000fcc0000000000 */
[----:B------:R-:W-:Y:S02]  /*5d90*/  FADD R84, R25, R12 ;  /* 0x0000000c19547221 */ /* 0x000fe40000000000 */
[----:B------:R5:W3:Y:S02]  /*5da0*/  MUFU.EX2 R12, R10 ;  /* 0x0000000a000c7308 */ /* 0x000ae40000000800 */
[----:B--2---:R-:W-:Y:S02]  /*5db0*/  FADD R84, R31, R84 ;  /* 0x000000541f547221 */ /* 0x004fe40000000000 */
[----:B----4-:R-:W-:Y:S02]  /*5dc0*/  FADD R9, R5, R28 ;  /* 0x0000001c05097221 */ /* 0x010fe40000000000 */
[----:B-1----:R-:W-:Y:S01]  /*5dd0*/  FADD R8, R7, R84 ;  /* 0x0000005407087221 */ /* 0x002fe20000000000 */
[----:B------:R-:W-:Y:S01]  /*5de0*/  HMMA.16816.F32 R60, R36, R50, R60 ;  /* 0x00000032243c723c */ /* 0x000fe2000000183c */
[----:B0-----:R-:W-:Y:S01]  /*5df0*/  FADD R28, R26, R9 ;  /* 0x000000091a1c7221 */ /* 0x001fe20000000000 */
[----:B------:R-:W-:Y:S01]  /*5e00*/  LDSM.16.M88.4 R48, [R153+0x880] ;  /* 0x000880009930783b */ /* 0x000fe20000000200 */
[----:B------:R-:W-:Y:S01]  /*5e10*/  FADD R41, R27, R8 ;  /* 0x000000081b297221 */ /* 0x000fe20000000000 */
[----:B------:R-:W-:-:S04]  /*5e20*/  F2FP.PACK_AB R8, R11, R4 ;  /* 0x000000040b08723e */ /* 0x000fc800000000ff */
[----:B------:R-:W-:Y:S01]  /*5e30*/  HMMA.16816.F32 R112, R36, R58, R112 ;  /* 0x0000003a2470723c */ /* 0x000fe20000001870 */
[----:B------:R-:W-:Y:S01]  /*5e40*/  LDSM.16.M88.4 R56, [R153+0x3080] ;  /* 0x003080009938783b */ /* 0x000fe20000000200 */
[----:B---3--:R-:W-:-:S06]  /*5e50*/  FADD R11, R3, R28 ;  /* 0x0000001c030b7221 */ /* 0x008fcc0000000000 */
[----:B------:R-:W-:Y:S01]  /*5e60*/  HMMA.16816.F32 R108, R36, R94, R108 ;  /* 0x0000005e246c723c */ /* 0x000fe2000000186c */
[----:B------:R-:W-:Y:S01]  /*5e70*/  LDSM.16.M88.4 R92, [R153+0x1880] ;  /* 0x00188000995c783b */ /* 0x000fe20000000200 */
[----:B------:R-:W-:-:S06]  /*5e80*/  FADD R4, R40, R41 ;  /* 0x0000002928047221 */ /* 0x000fcc0000000000 */
[----:B------:R-:W-:Y:S01]  /*5e90*/  HMMA.16816.F32 R96, R36, R98, R64 ;  /* 0x000000622460723c */ /* 0x000fe20000001840 */
[----:B------:R-:W-:Y:S01]  /*5ea0*/  LDSM.16.M88.4 R64, [R153+0x1080] ;  /* 0x001080009940783b */ /* 0x000fe20000000200 */
[----:B------:R-:W-:-:S06]  /*5eb0*/  F2FP.PACK_AB R9, R6, R18 ;  /* 0x000000120609723e */ /* 0x000fcc00000000ff */
[----:B------:R-:W-:Y:S01]  /*5ec0*/  HMMA.16816.F32 R68, R36, R54, R68 ;  /* 0x000000362444723c */ /* 0x000fe20000001844 */
[----:B------:R-:W-:Y:S01]  /*5ed0*/  LDSM.16.M88.4 R52, [R153+0x3880] ;  /* 0x003880009934783b */ /* 0x000fe20000000200 */
[----:B-----5:R-:W-:Y:S01]  /*5ee0*/  F2FP.PACK_AB R10, R31, R25 ;  /* 0x000000191f0a723e */ /* 0x020fe200000000ff */
[----:B------:R-:W-:Y:S02]  /*5ef0*/  FADD R18, R12, R11 ;  /* 0x0000000b0c127221 */ /* 0x000fe40000000000 */
[----:B------:R-:W-:-:S03]  /*5f00*/  FADD R25, R13, R4 ;  /* 0x000000040d197221 */ /* 0x000fc60000000000 */
[C---:B------:R-:W-:Y:S01]  /*5f10*/  HMMA.16816.F32 R76, R36.reuse, R42, R76 ;  /* 0x0000002a244c723c */ /* 0x040fe2000000184c */
[----:B------:R-:W0:Y:S04]  /*5f20*/  SHFL.BFLY PT, R42, R18, 0x2, 0x1f ;  /* 0x0c401f00122a7f89 */ /* 0x000e2800000e0000 */
[----:B------:R-:W1:Y:S03]  /*5f30*/  SHFL.BFLY PT, R41, R25, 0x2, 0x1f ;  /* 0x0c401f0019297f89 */ /* 0x000e6600000e0000 */
[C---:B------:R-:W-:Y:S01]  /*5f40*/  HMMA.16816.F32 R80, R36.reuse, R90, R80 ;  /* 0x0000005a2450723c */ /* 0x040fe20000001850 */
[----:B------:R-:W2:Y:S07]  /*5f50*/  S2R R85, SR_CTAID.X ;  /* 0x0000000000557919 */ /* 0x000eae0000002500 */
[----:B------:R-:W-:Y:S01]  /*5f60*/  HMMA.16816.F32 R72, R36, R102, R72 ;  /* 0x000000662448723c */ /* 0x000fe20000001848 */
[----:B------:R-:W-:-:S02]  /*5f70*/  F2FP.PACK_AB R11, R30, R29 ;  /* 0x0000001d1e0b723e */ /* 0x000fc400000000ff */
[----:B------:R-:W-:Y:S02]  /*5f80*/  F2FP.PACK_AB R4, R27, R7 ;  /* 0x000000071b04723e */ /* 0x000fe400000000ff */
[----:B------:R-:W-:Y:S01]  /*5f90*/  F2FP.PACK_AB R7, R12, R3 ;  /* 0x000000030c07723e */ /* 0x000fe200000000ff */
[----:B0-----:R-:W-:Y:S02]  /*5fa0*/  FADD R42, R18, R42 ;  /* 0x0000002a122a7221 */ /* 0x001fe40000000000 */
[C---:B------:R-:W-:Y:S01]  /*5fb0*/  HMMA.16816.F32 R60, R8.reuse, R104, R60 ;  /* 0x00000068083c723c */ /* 0x040fe2000000183c */
[----:B-1----:R-:W-:Y:S02]  /*5fc0*/  FADD R41, R25, R41 ;  /* 0x0000002919297221 */ /* 0x002fe40000000000 */
[----:B------:R-:W0:Y:S05]  /*5fd0*/  SHFL.BFLY PT, R3, R42, 0x1, 0x1f ;  /* 0x0c201f002a037f89 */ /* 0x000e2a00000e0000 */
[----:B------:R-:W-:Y:S01]  /*5fe0*/  HMMA.16816.F32 R68, R8, R48, R68 ;  /* 0x000000300844723c */ /* 0x000fe20000001844 */
[----:B------:R-:W1:Y:S01]  /*5ff0*/  SHFL.BFLY PT, R12, R41, 0x1, 0x1f ;  /* 0x0c201f00290c7f89 */ /* 0x000e6200000e0000 */
[----:B--2---:R-:W-:-:S06]  /*6000*/  IMAD.SHL.U32 R85, R85, 0x40, RZ ;  /* 0x0000004055557824 */ /* 0x004fcc00078e00ff */
[C---:B------:R-:W-:Y:S08]  /*6010*/  HMMA.16816.F32 R112, R8.reuse, R64, R112 ;  /* 0x000000400870723c */ /* 0x040ff00000001870 */
[C---:B------:R-:W-:Y:S08]  /*6020*/  HMMA.16816.F32 R108, R8.reuse, R92, R108 ;  /* 0x0000005c086c723c */ /* 0x040ff0000000186c */
[C---:B------:R-:W-:Y:S08]  /*6030*/  HMMA.16816.F32 R28, R8.reuse, R44, R80 ;  /* 0x0000002c081c723c */ /* 0x040ff00000001850 */
[C---:B------:R-:W-:Y:S08]  /*6040*/  HMMA.16816.F32 R96, R8.reuse, R32, R96 ;  /* 0x000000200860723c */ /* 0x040ff00000001860 */
[C---:B------:R-:W-:Y:S08]  /*6050*/  HMMA.16816.F32 R36, R8.reuse, R56, R76 ;  /* 0x000000380824723c */ /* 0x040ff0000000184c */
[----:B------:R-:W-:Y:S01]  /*6060*/  HMMA.16816.F32 R8, R8, R52, R72 ;  /* 0x000000340808723c */ /* 0x000fe20000001848 */
[----:B------:R-:W-:Y:S01]  /*6070*/  UIADD3 UR4, UR4, 0x80, URZ ;  /* 0x0000008004047890 */ /* 0x000fe2000fffe03f */
[----:B------:R-:W-:-:S02]  /*6080*/  IADD3 R85, R85, 0x40, RZ ;  /* 0x0000004055557810 */ /* 0x000fc40007ffe0ff */
[----:B------:R-:W-:-:S03]  /*6090*/  F2FP.PACK_AB R5, R26, R5 ;  /* 0x000000051a05723e */ /* 0x000fc600000000ff */
[----:B------:R-:W-:Y:S02]  /*60a0*/  ISETP.LE.AND P0, PT, R85, UR4, PT ;  /* 0x0000000455007c0c */ /* 0x000fe4000bf03270 */
[----:B------:R-:W-:Y:S01]  /*60b0*/  F2FP.PACK_AB R6, R13, R40 ;  /* 0x000000280d06723e */ /* 0x000fe200000000ff */
[----:B0-----:R-:W-:Y:S02]  /*60c0*/  FADD R42, R42, R3 ;  /* 0x000000032a2a7221 */ /* 0x001fe40000000000 */
[----:B-1----:R-:W-:-:S04]  /*60d0*/  FADD R41, R41, R12 ;  /* 0x0000000c29297221 */ /* 0x002fc80000000000 */
[----:B------:R-:W-:Y:S01]  /*60e0*/  HMMA.16816.F32 R104, R4, R106, R60 ;  /* 0x0000006a0468723c */ /* 0x000fe2000000183c */
[----:B------:R-:W-:Y:S02]  /*60f0*/  FFMA R137, R23, R137, R42 ;  /* 0x0000008917897223 */ /* 0x000fe4000000002a */
[----:B------:R-:W-:-:S05]  /*6100*/  FFMA R138, R24, R138, R41 ;  /* 0x0000008a188a7223 */ /* 0x000fca0000000029 */
[----:B------:R-:W-:Y:S01]  /*6110*/  HMMA.16816.F32 R80, R4, R50, R68 ;  /* 0x000000320450723c */ /* 0x000fe20000001844 */
[----:B------:R-:W-:-:S07]  /*6120*/  IMAD.MOV.U32 R23, RZ, RZ, R20 ;  /* 0x000000ffff177224 */ /* 0x000fce00078e0014 */
[C---:B------:R-:W-:Y:S08]  /*6130*/  HMMA.16816.F32 R64, R4.reuse, R66, R112 ;  /* 0x000000420440723c */ /* 0x040ff00000001870 */
[C---:B------:R-:W-:Y:S08]  /*6140*/  HMMA.16816.F32 R92, R4.reuse, R94, R108 ;  /* 0x0000005e045c723c */ /* 0x040ff0000000186c */
[----:B------:R-:W-:Y:S01]  /*6150*/  HMMA.16816.F32 R76, R4, R46, R28 ;  /* 0x0000002e044c723c */ /* 0x000fe2000000181c */
[----:B------:R-:W-:-:S07]  /*6160*/  IMAD.MOV.U32 R108, RZ, RZ, R17 ;  /* 0x000000ffff6c7224 */ /* 0x000fce00078e0011 */
[C---:B------:R-:W-:Y:S08]  /*6170*/  HMMA.16816.F32 R72, R4.reuse, R34, R96 ;  /* 0x000000220448723c */ /* 0x040ff00000001860 */
[C---:B------:R-:W-:Y:S08]  /*6180*/  HMMA.16816.F32 R56, R4.reuse, R58, R36 ;  /* 0x0000003a0438723c */ /* 0x040ff00000001824 */
[----:B------:R-:W-:Y:S07]  /*6190*/  HMMA.16816.F32 R52, R4, R54, R8 ;  /* 0x000000360434723c */ /* 0x000fee0000001808 */
[----:B------:R-:W-:-:S04]  /*61a0*/  IMAD.MOV.U32 R4, RZ, RZ, 0x80 ;  /* 0x00000080ff047424 */ /* 0x000fc800078e00ff */
[C---:B------:R-:W-:Y:S02]  /*61b0*/  IMAD R2, R4.reuse, c[0x0][0x1b4], R2 ;  /* 0x00006d0004027a24 */ /* 0x040fe400078e0202 */
[----:B------:R-:W-:Y:S01]  /*61c0*/  IMAD R19, R4, c[0x0][0x1a4], R19 ;  /* 0x0000690004137a24 */ /* 0x000fe200078e0213 */
[----:B------:R-:W-:Y:S01]  /*61d0*/  @P0 CALL.REL.NOINC `(.L_x_0) ;  /* 0x0000001000000944 */ /* 0x000fe20003c00000 */
[----:B------:R-:W-:Y:S05]  /*61e0*/  BRA `(.L_x_1) ;  /* 0xffffb8a000007947 */ /* 0x000fea000383ffff */
.L_x_0:
[----:B------:R-:W0:Y:S01]  /*61f0*/  S2R R0, SR_TID.X ;  /* 0x0000000000007919 */ /* 0x000e220000002100 */
[----:B------:R-:W-:Y:S01]  /*6200*/  FSETP.GEU.AND P2, PT, R138, 1.175494350822287508e-38, PT ;  /* 0x008000008a00780b */ /* 0x000fe20003f4e000 */
[----:B------:R-:W-:Y:S01]  /*6210*/  IMAD.MOV.U32 R49, RZ, RZ, 0x3dc6b27f ;  /* 0x3dc6b27fff317424 */ /* 0x000fe200078e00ff */
[C---:B------:R-:W-:Y:S01]  /*6220*/  FSETP.GEU.AND P3, PT, R137.reuse, 1.175494350822287508e-38, PT ;  /* 0x008000008900780b */ /* 0x040fe20003f6e000 */
[----:B------:R-:W1:Y:S01]  /*6230*/  S2R R70, SR_TID.X ;  /* 0x0000000000467919 */ /* 0x000e620000002100 */
[----:B------:R-:W-:-:S03]  /*6240*/  FSETP.GT.AND P1, PT, |R137|, 8.50705917302346158658e+37, PT ;  /* 0x7e8000008900780b */ /* 0x000fc60003f24200 */
[----:B------:R-:W2:Y:S04]  /*6250*/  S2R R2, SR_TID.X ;  /* 0x0000000000027919 */ /* 0x000ea80000002100 */
[----:B------:R-:W3:Y:S04]  /*6260*/  S2R R63, SR_CTAID.X ;  /* 0x00000000003f7919 */ /* 0x000ee80000002500 */
[----:B------:R-:W4:Y:S02]  /*6270*/  S2R R16, SR_TID.X ;  /* 0x0000000000107919 */ /* 0x000f240000002100 */
[----:B------:R-:W-:-:S02]  /*6280*/  @P1 FMUL R55, R55, 0.25 ;  /* 0x3e80000037371820 */ /* 0x000fc40000400000 */
[----:B------:R-:W5:Y:S01]  /*6290*/  S2R R69, SR_CTAID.Y ;  /* 0x0000000000457919 */ /* 0x000f620000002600 */
[----:B------:R-:W-:Y:S02]  /*62a0*/  @P1 FMUL R54, R54, 0.25 ;  /* 0x3e80000036361820 */ /* 0x000fe40000400000 */
[----:B------:R-:W-:Y:S01]  /*62b0*/  @P1 FMUL R59, R59, 0.25 ;  /* 0x3e8000003b3b1820 */ /* 0x000fe20000400000 */
[----:B0-----:R-:W-:Y:S01]  /*62c0*/  LOP3.LUT R0, R0, 0xc0, RZ, 0xc0, !PT ;  /* 0x000000c000007812 */ /* 0x001fe200078ec0ff */
[----:B------:R-:W-:Y:S01]  /*62d0*/  @P1 FMUL R58, R58, 0.25 ;  /* 0x3e8000003a3a1820 */ /* 0x000fe20000400000 */
[----:B------:R-:W0:Y:S01]  /*62e0*/  S2R R39, SR_TID.X ;  /* 0x0000000000277919 */ /* 0x000e220000002100 */
[----:B------:R-:W-:Y:S01]  /*62f0*/  @P1 FMUL R75, R75, 0.25 ;  /* 0x3e8000004b4b1820 */ /* 0x000fe20000400000 */
[----:B------:R-:W-:Y:S01]  /*6300*/  ISETP.NE.U32.AND P0, PT, R0, RZ, PT ;  /* 0x000000ff0000720c */ /* 0x000fe20003f05070 */
[C---:B-1----:R-:W-:Y:S01]  /*6310*/  IMAD.SHL.U32 R5, R70.reuse, 0x100, RZ ;  /* 0x0000010046057824 */ /* 0x042fe200078e00ff */
[C---:B------:R-:W-:Y:S01]  /*6320*/  LOP3.LUT R0, R70.reuse, 0x1c, RZ, 0xc0, !PT ;  /* 0x0000001c46007812 */ /* 0x040fe200078ec0ff */
[----:B------:R-:W-:Y:S01]  /*6330*/  IMAD.SHL.U32 R11, R70, 0x4, RZ ;  /* 0x00000004460b7824 */ /* 0x000fe200078e00ff */
[----:B--2---:R-:W-:Y:S01]  /*6340*/  LOP3.LUT R3, R2, 0x60, RZ, 0xc0, !PT ;  /* 0x0000006002037812 */ /* 0x004fe200078ec0ff */
[----:B------:R-:W-:Y:S01]  /*6350*/  IMAD.SHL.U32 R9, R70, 0x8, RZ ;  /* 0x0000000846097824 */ /* 0x000fe200078e00ff */
[----:B------:R-:W-:Y:S01]  /*6360*/  LOP3.LUT R6, R5, 0x1800, RZ, 0xc0, !PT ;  /* 0x0000180005067812 */ /* 0x000fe200078ec0ff */
[----:B------:R-:W-:Y:S01]  /*6370*/  @P1 FMUL R74, R74, 0.25 ;  /* 0x3e8000004a4a1820 */ /* 0x000fe20000400000 */
[----:B------:R-:W-:Y:S01]  /*6380*/  LEA R14, R3, R0, 0x1 ;  /* 0x00000000030e7211 */ /* 0x000fe200078e08ff */
[----:B------:R-:W-:Y:S01]  /*6390*/  FMUL R0, R138, 8388608 ;  /* 0x4b0000008a007820 */ /* 0x000fe20000400000 */
[C---:B------:R-:W-:Y:S01]  /*63a0*/  LOP3.LUT R3, R2.reuse, 0x7f, RZ, 0xc0, !PT ;  /* 0x0000007f02037812 */ /* 0x040fe200078ec0ff */
[----:B---3--:R-:W-:Y:S01]  /*63b0*/  IMAD.SHL.U32 R63, R63, 0x40, RZ ;  /* 0x000000403f3f7824 */ /* 0x008fe200078e00ff */
[----:B------:R-:W-:Y:S01]  /*63c0*/  LOP3.LUT R2, R2, 0x80, RZ, 0xc0, !PT ;  /* 0x0000008002027812 */ /* 0x000fe200078ec0ff */
[----:B------:R-:W-:Y:S01]  /*63d0*/  @P1 FMUL R79, R79, 0.25 ;  /* 0x3e8000004f4f1820 */ /* 0x000fe20000400000 */
[----:B------:R-:W-:Y:S01]  /*63e0*/  FSEL R61, R0, R138, !P2 ;  /* 0x0000008a003d7208 */ /* 0x000fe20005000000 */
[----:B------:R-:W-:Y:S01]  /*63f0*/  IMAD.SHL.U32 R8, R3, 0x10, RZ ;  /* 0x0000001003087824 */ /* 0x000fe200078e00ff */
[----:B------:R-:W-:Y:S01]  /*6400*/  SHF.R.U32.HI R13, RZ, 0x2, R2 ;  /* 0x00000002ff0d7819 */ /* 0x000fe20000011602 */
[----:B------:R-:W-:Y:S01]  /*6410*/  FMUL R2, R137, 8388608 ;  /* 0x4b00000089027820 */ /* 0x000fe20000400000 */
[----:B------:R-:W-:Y:S01]  /*6420*/  IADD3 R0, R61, -0x3f3504f3, RZ ;  /* 0xc0cafb0d3d007810 */ /* 0x000fe20007ffe0ff */
[----:B-----5:R-:W-:Y:S01]  /*6430*/  IMAD R4, R69, c[0x0][0x1c0], RZ ;  /* 0x0000700045047a24 */ /* 0x020fe200078e02ff */
[----:B----4-:R-:W-:Y:S01]  /*6440*/  LOP3.LUT R16, R16, 0x3, RZ, 0xc0, !PT ;  /* 0x0000000310107812 */ /* 0x010fe200078ec0ff */
[----:B------:R-:W-:Y:S01]  /*6450*/  @P1 FMUL R78, R78, 0.25 ;  /* 0x3e8000004e4e1820 */ /* 0x000fe20000400000 */
[----:B------:R-:W-:Y:S01]  /*6460*/  FSEL R68, R2, R137, !P3 ;  /* 0x0000008902447208 */ /* 0x000fe20005800000 */
[----:B------:R-:W-:Y:S01]  /*6470*/  @P1 FMUL R95, R95, 0.25 ;  /* 0x3e8000005f5f1820 */ /* 0x000fe20000400000 */
[----:B------:R-:W-:Y:S01]  /*6480*/  LOP3.LUT R2, R0, 0xff800000, RZ, 0xc0, !PT ;  /* 0xff80000000027812 */ /* 0x000fe200078ec0ff */
[----:B------:R-:W-:Y:S01]  /*6490*/  @P1 FMUL R94, R94, 0.25 ;  /* 0x3e8000005e5e1820 */ /* 0x000fe20000400000 */
[----:B------:R-:W-:Y:S01]  /*64a0*/  IADD3 R0, R68, -0x3f3504f3, RZ ;  /* 0xc0cafb0d44007810 */ /* 0x000fe20007ffe0ff */
[----:B------:R-:W-:Y:S01]  /*64b0*/  @P1 FMUL R67, R67, 0.25 ;  /* 0x3e80000043431820 */ /* 0x000fe20000400000 */
[----:B------:R-:W-:Y:S01]  /*64c0*/  LOP3.LUT R63, R63, 0x3f, R70, 0xf8, !PT ;  /* 0x0000003f3f3f7812 */ /* 0x000fe200078ef846 */
[----:B------:R1:W2:Y:S01]  /*64d0*/  I2F R3, R2 ;  /* 0x0000000200037306 */ /* 0x0002a20000201400 */
[----:B------:R-:W-:Y:S01]  /*64e0*/  LOP3.LUT R15, R11, 0xc0, RZ, 0xc0, !PT ;  /* 0x000000c00b0f7812 */ /* 0x000fe200078ec0ff */
[----:B------:R-:W-:Y:S01]  /*64f0*/  @P1 FMUL R66, R66, 0.25 ;  /* 0x3e80000042421820 */ /* 0x000fe20000400000 */
[----:B------:R-:W-:Y:S01]  /*6500*/  LOP3.LUT R13, R8, R13, RZ, 0x3c, !PT ;  /* 0x0000000d080d7212 */ /* 0x000fe200078e3cff */
[----:B------:R-:W-:Y:S01]  /*6510*/  IMAD R8, R16, 0x20, R6 ;  /* 0x0000002010087824 */ /* 0x000fe200078e0206 */
[----:B------:R-:W-:Y:S01]  /*6520*/  LOP3.LUT R11, R0, 0xff800000, RZ, 0xc0, !PT ;  /* 0xff800000000b7812 */ /* 0x000fe200078ec0ff */
[C---:B------:R-:W-:Y:S01]  /*6530*/  IMAD.HI R6, R4.reuse, 0x2, RZ ;  /* 0x0000000204067827 */ /* 0x040fe200078e02ff */
[----:B------:R-:W-:Y:S01]  /*6540*/  SHF.L.U32 R0, R4, 0x1, RZ ;  /* 0x0000000104007819 */ /* 0x000fe200000006ff */
[----:B------:R-:W-:Y:S01]  /*6550*/  BAR.SYNC.DEFER_BLOCKING 0x0 ;  /* 0x0000000000007b1d */ /* 0x000fe20000010000 */
[----:B------:R-:W-:Y:S01]  /*6560*/  FSEL R4, RZ, -23, P3 ;  /* 0xc1b80000ff047808 */ /* 0x000fe20001800000 */
[----:B------:R-:W-:Y:S01]  /*6570*/  IMAD R7, R63, c[0x0][0x1c4], RZ ;  /* 0x000071003f077a24 */ /* 0x000fe200078e02ff */
[C---:B------:R-:W-:Y:S01]  /*6580*/  FSETP.GEU.AND P3, PT, |R137|.reuse, 1.175494350822287508e-38, PT ;  /* 0x008000008900780b */ /* 0x040fe20003f6e200 */
[----:B------:R-:W-:Y:S01]  /*6590*/  @P1 FMUL R137, R137, 0.25 ;  /* 0x3e80000089891820 */ /* 0x000fe20000400000 */
[----:B------:R-:W-:Y:S01]  /*65a0*/  LOP3.LUT R10, R9, 0x38, RZ, 0xc0, !PT ;  /* 0x00000038090a7812 */ /* 0x000fe200078ec0ff */
[C---:B------:R-:W-:Y:S01]  /*65b0*/  IMAD.SHL.U32 R9, R7.reuse, 0x2, RZ ;  /* 0x0000000207097824 */ /* 0x040fe200078e00ff */
[----:B------:R-:W-:Y:S01]  /*65c0*/  SHF.R.U32.HI R12, RZ, 0x1, R70 ;  /* 0x00000001ff0c7819 */ /* 0x000fe20000011646 */
[----:B------:R-:W-:Y:S01]  /*65d0*/  IMAD.HI R7, R7, 0x2, RZ ;  /* 0x0000000207077827 */ /* 0x000fe200078e02ff */
[----:B-1----:R-:W-:Y:S01]  /*65e0*/  IADD3 R2, R61, -R2, RZ ;  /* 0x800000023d027210 */ /* 0x002fe20007ffe0ff */
[----:B------:R-:W-:Y:S01]  /*65f0*/  I2F R5, R11 ;  /* 0x0000000b00057306 */ /* 0x000fe20000201400 */
[----:B------:R-:W-:Y:S01]  /*6600*/  IADD3 R60, P4, P5, R9, c[0x0][0x178], R0 ;  /* 0x00005e00093c7a10 */ /* 0x000fe20007d9e000 */
[----:B------:R-:W-:Y:S01]  /*6610*/  @P1 FMUL R83, R83, 0.25 ;  /* 0x3e80000053531820 */ /* 0x000fe20000400000 */
[----:B------:R-:W-:Y:S01]  /*6620*/  FSEL R0, RZ, -23, P2 ;  /* 0xc1b80000ff007808 */ /* 0x000fe20001000000 */
[----:B------:R-:W-:Y:S01]  /*6630*/  @P1 FMUL R82, R82, 0.25 ;  /* 0x3e80000052521820 */ /* 0x000fe20000400000 */
[----:B------:R-:W-:Y:S01]  /*6640*/  FSETP.GT.AND P2, PT, |R138|, 8.50705917302346158658e+37, PT ;  /* 0x7e8000008a00780b */ /* 0x000fe20003f44200 */
[----:B------:R-:W-:Y:S01]  /*6650*/  @!P3 FMUL R137, R137, 16777216 ;  /* 0x4b8000008989b820 */ /* 0x000fe20000400000 */
[----:B------:R-:W-:Y:S01]  /*6660*/  LOP3.LUT R12, R12, 0x4, RZ, 0xc0, !PT ;  /* 0x000000040c0c7812 */ /* 0x000fe200078ec0ff */
[----:B--2---:R-:W-:Y:S01]  /*6670*/  FFMA.FTZ R0, R3, 1.1920928955078125e-07, R0 ;  /* 0x3400000003007823 */ /* 0x004fe20000010000 */
[----:B------:R-:W-:Y:S01]  /*6680*/  IADD3.X R62, R7, c[0x0][0x17c], R6, P4, P5 ;  /* 0x00005f00073e7a10 */ /* 0x000fe200027ea406 */
[----:B------:R-:W1:Y:S01]  /*6690*/  MUFU.RCP R3, R137 ;  /* 0x0000008900037308 */ /* 0x000e620000001000 */
[----:B------:R-:W-:Y:S01]  /*66a0*/  FSETP.GEU.AND P4, PT, |R138|, 1.175494350822287508e-38, PT ;  /* 0x008000008a00780b */ /* 0x000fe20003f8e200 */
[----:B------:R-:W-:Y:S01]  /*66b0*/  @P1 FMUL R107, R107, 0.25 ;  /* 0x3e8000006b6b1820 */ /* 0x000fe20000400000 */
[----:B------:R-:W-:Y:S01]  /*66c0*/  IADD3 R47, R12, R10, R15 ;  /* 0x0000000a0c2f7210 */ /* 0x000fe20007ffe00f */
[----:B------:R-:W-:Y:S01]  /*66d0*/  @P1 FMUL R106, R106, 0.25 ;  /* 0x3e8000006a6a1820 */ /* 0x000fe20000400000 */
[----:B0-----:R-:W-:Y:S01]  /*66e0*/  SHF.R.U32.HI R43, RZ, 0x6, R39 ;  /* 0x00000006ff2b7819 */ /* 0x001fe20000011627 */
[----:B------:R-:W-:Y:S01]  /*66f0*/  IMAD.SHL.U32 R10, R70, 0x400, RZ ;  /* 0x00000400460a7824 */ /* 0x000fe200078e00ff */
[----:B------:R-:W-:Y:S01]  /*6700*/  ISETP.GE.U32.AND P1, PT, R68, 0x7f800000, PT ;  /* 0x7f8000004400780c */ /* 0x000fe20003f26070 */
[----:B------:R-:W-:Y:S01]  /*6710*/  IMAD.SHL.U32 R9, R14, 0x4, RZ ;  /* 0x000000040e097824 */ /* 0x000fe200078e00ff */
[----:B------:R-:W-:Y:S01]  /*6720*/  SGXT.U32 R43, R43, 0x2 ;  /* 0x000000022b2b781a */ /* 0x000fe20000000000 */
[----:B------:R-:W-:Y:S01]  /*6730*/  @!P3 FMUL R55, R55, 16777216 ;  /* 0x4b8000003737b820 */ /* 0x000fe20000400000 */
[----:B------:R-:W-:Y:S01]  /*6740*/  LOP3.LUT R45, R13, 0x1800, R10, 0xf8, !PT ;  /* 0x000018000d2d7812 */ /* 0x000fe200078ef80a */
[----:B------:R-:W-:Y:S01]  /*6750*/  @!P3 FMUL R54, R54, 16777216 ;  /* 0x4b8000003636b820 */ /* 0x000fe20000400000 */
[----:B------:R-:W-:Y:S01]  /*6760*/  LOP3.LUT R44, R8, R9, RZ, 0x3c, !PT ;  /* 0x00000009082c7212 */ /* 0x000fe200078e3cff */
[----:B------:R-:W-:Y:S01]  /*6770*/  @!P3 FMUL R59, R59, 16777216 ;  /* 0x4b8000003b3bb820 */ /* 0x000fe20000400000 */
[----:B------:R-:W-:Y:S01]  /*6780*/  LOP3.LUT R46, R45, 0x40, RZ, 0x3c, !PT ;  /* 0x000000402d2e7812 */ /* 0x000fe200078e3cff */
[----:B------:R-:W-:-:S02]  /*6790*/  @!P3 FMUL R58, R58, 16777216 ;  /* 0x4b8000003a3ab820 */ /* 0x000fc40000400000 */
[----:B------:R-:W-:Y:S02]  /*67a0*/  @!P3 FMUL R75, R75, 16777216 ;  /* 0x4b8000004b4bb820 */ /* 0x000fe40000400000 */
[----:B------:R-:W-:Y:S02]  /*67b0*/  @!P3 FMUL R74, R74, 16777216 ;  /* 0x4b8000004a4ab820 */ /* 0x000fe40000400000 */
[----:B------:R-:W-:Y:S02]  /*67c0*/  @!P3 FMUL R79, R79, 16777216 ;  /* 0x4b8000004f4fb820 */ /* 0x000fe40000400000 */
[----:B------:R-:W-:Y:S02]  /*67d0*/  @!P3 FMUL R78, R78, 16777216 ;  /* 0x4b8000004e4eb820 */ /* 0x000fe40000400000 */
[----:B------:R-:W-:Y:S02]  /*67e0*/  @!P3 FMUL R95, R95, 16777216 ;  /* 0x4b8000005f5fb820 */ /* 0x000fe40000400000 */
[----:B------:R-:W-:-:S02]  /*67f0*/  @!P3 FMUL R94, R94, 16777216 ;  /* 0x4b8000005e5eb820 */ /* 0x000fc40000400000 */
[----:B------:R-:W-:Y:S02]  /*6800*/  @!P3 FMUL R67, R67, 16777216 ;  /* 0x4b8000004343b820 */ /* 0x000fe40000400000 */
[----:B------:R-:W-:Y:S02]  /*6810*/  @!P3 FMUL R66, R66, 16777216 ;  /* 0x4b8000004242b820 */ /* 0x000fe40000400000 */
[----:B------:R-:W-:Y:S02]  /*6820*/  @!P3 FMUL R83, R83, 16777216 ;  /* 0x4b8000005353b820 */ /* 0x000fe40000400000 */
[----:B------:R-:W-:Y:S02]  /*6830*/  @!P3 FMUL R82, R82, 16777216 ;  /* 0x4b8000005252b820 */ /* 0x000fe40000400000 */
[----:B------:R-:W-:Y:S02]  /*6840*/  @!P3 FMUL R107, R107, 16777216 ;  /* 0x4b8000006b6bb820 */ /* 0x000fe40000400000 */
[----:B------:R-:W-:-:S02]  /*6850*/  @!P3 FMUL R106, R106, 16777216 ;  /* 0x4b8000006a6ab820 */ /* 0x000fc40000400000 */
[----:B------:R-:W-:Y:S02]  /*6860*/  FADD R2, R2, -1 ;  /* 0xbf80000002027421 */ /* 0x000fe40000000000 */
[----:B------:R-:W-:Y:S02]  /*6870*/  @P2 FMUL R138, R138, 0.25 ;  /* 0x3e8000008a8a2820 */ /* 0x000fe40000400000 */
[C---:B-1----:R-:W-:Y:S02]  /*6880*/  FMUL R8, R3.reuse, R55 ;  /* 0x0000003703087220 */ /* 0x042fe40000400000 */
[C---:B------:R-:W-:Y:S02]  /*6890*/  FMUL R9, R3.reuse, R54 ;  /* 0x0000003603097220 */ /* 0x040fe40000400000 */
[C---:B------:R-:W-:Y:S02]  /*68a0*/  FMUL R13, R3.reuse, R59 ;  /* 0x0000003b030d7220 */ /* 0x040fe40000400000 */
[----:B------:R-:W-:-:S02]  /*68b0*/  FMUL R14, R3, R58 ;  /* 0x0000003a030e7220 */ /* 0x000fc40000400000 */
[C---:B------:R-:W-:Y:S02]  /*68c0*/  FMUL R18, R3.reuse, R75 ;  /* 0x0000004b03127220 */ /* 0x040fe40000400000 */
[----:B------:R-:W-:Y:S01]  /*68d0*/  FMUL R19, R3, R74 ;  /* 0x0000004a03137220 */ /* 0x000fe20000400000 */
[----:B------:R-:W-:Y:S01]  /*68e0*/  F2FP.PACK_AB R39, R9, R14 ;  /* 0x0000000e0927723e */ /* 0x000fe200000000ff */
[C---:B------:R-:W-:Y:S02]  /*68f0*/  FMUL R23, R3.reuse, R79 ;  /* 0x0000004f03177220 */ /* 0x040fe40000400000 */
[C---:B------:R-:W-:Y:S02]  /*6900*/  FMUL R22, R3.reuse, R78 ;  /* 0x0000004e03167220 */ /* 0x040fe40000400000 */
[C---:B------:R-:W-:Y:S01]  /*6910*/  FMUL R25, R3.reuse, R95 ;  /* 0x0000005f03197220 */ /* 0x040fe20000400000 */
[----:B------:R-:W-:Y:S01]  /*6920*/  F2FP.PACK_AB R42, R18, R23 ;  /* 0x00000017122a723e */ /* 0x000fe200000000ff */
[----:B------:R-:W-:Y:S01]  /*6930*/  FMUL R26, R3, R94 ;  /* 0x0000005e031a7220 */ /* 0x000fe20000400000 */
[----:B------:R-:W-:Y:S01]  /*6940*/  F2FP.PACK_AB R38, R19, R22 ;  /* 0x000000161326723e */ /* 0x000fe200000000ff */
[----:B------:R-:W-:-:S02]  /*6950*/  FMUL R28, R3, R67 ;  /* 0x00000043031c7220 */ /* 0x000fc40000400000 */
[C---:B------:R-:W-:Y:S02]  /*6960*/  FMUL R29, R3.reuse, R66 ;  /* 0x00000042031d7220 */ /* 0x040fe40000400000 */
[----:B------:R-:W-:Y:S01]  /*6970*/  FMUL R30, R3, R83 ;  /* 0x00000053031e7220 */ /* 0x000fe20000400000 */
[----:B------:R-:W-:Y:S01]  /*6980*/  F2FP.PACK_AB R41, R25, R28 ;  /* 0x0000001c1929723e */ /* 0x000fe200000000ff */
[C---:B------:R-:W-:Y:S01]  /*6990*/  FMUL R31, R3.reuse, R82 ;  /* 0x00000052031f7220 */ /* 0x040fe20000400000 */
[----:B------:R-:W-:Y:S01]  /*69a0*/  F2FP.PACK_AB R37, R26, R29 ;  /* 0x0000001d1a25723e */ /* 0x000fe200000000ff */
[C---:B------:R-:W-:Y:S02]  /*69b0*/  FMUL R33, R3.reuse, R107 ;  /* 0x0000006b03217220 */ /* 0x040fe40000400000 */
[----:B------:R-:W-:Y:S02]  /*69c0*/  FMUL R34, R3, R106 ;  /* 0x0000006a03227220 */ /* 0x000fe40000400000 */
[----:B------:R-:W-:Y:S01]  /*69d0*/  FFMA.FTZ R3, R2, R49, -0.16845393180847167969 ;  /* 0xbe2c7f3002037423 */ /* 0x000fe20000010031 */
[----:B------:R-:W-:Y:S01]  /*69e0*/  F2FP.PACK_AB R40, R30, R33 ;  /* 0x000000211e28723e */ /* 0x000fe200000000ff */
[----:B------:R-:W-:Y:S01]  /*69f0*/  @!P4 FMUL R138, R138, 16777216 ;  /* 0x4b8000008a8ac820 */ /* 0x000fe20000400000 */
[----:B------:R-:W-:Y:S01]  /*6a00*/  F2FP.PACK_AB R36, R31, R34 ;  /* 0x000000221f24723e */ /* 0x000fe200000000ff */
[----:B------:R-:W-:-:S02]  /*6a10*/  FFMA.FTZ R3, R2, R3, 0.1716887056827545166 ;  /* 0x3e2fcf2a02037423 */ /* 0x000fc40000010003 */
[----:B------:R-:W0:Y:S01]  /*6a20*/  MUFU.RCP R10, R138 ;  /* 0x0000008a000a7308 */ /* 0x000e220000001000 */
[----:B------:R-:W-:Y:S01]  /*6a30*/  @P2 FMUL R52, R52, 0.25 ;  /* 0x3e80000034342820 */ /* 0x000fe20000400000 */
[----:B------:R-:W-:Y:S01]  /*6a40*/  STS.128 [R44+0x80], R36 ;  /* 0x000080242c007388 */ /* 0x000fe20000000c00 */
[----:B------:R-:W-:Y:S02]  /*6a50*/  FFMA.FTZ R3, R2, R3, -0.17900948226451873779 ;  /* 0xbe374e4302037423 */ /* 0x000fe40000010003 */
[----:B------:R-:W-:Y:S02]  /*6a60*/  @P2 FMUL R56, R56, 0.25 ;  /* 0x3e80000038382820 */ /* 0x000fe40000400000 */
[----:B------:R-:W-:Y:S02]  /*6a70*/  FFMA.FTZ R3, R2, R3, 0.20512372255325317383 ;  /* 0x3e520bf402037423 */ /* 0x000fe40000010003 */
[----:B------:R-:W-:Y:S02]  /*6a80*/  @P2 FMUL R72, R72, 0.25 ;  /* 0x3e80000048482820 */ /* 0x000fe40000400000 */
[----:B------:R-:W-:-:S02]  /*6a90*/  @P2 FMUL R76, R76, 0.25 ;  /* 0x3e8000004c4c2820 */ /* 0x000fc40000400000 */
[----:B------:R-:W-:Y:S02]  /*6aa0*/  @P2 FMUL R92, R92, 0.25 ;  /* 0x3e8000005c5c2820 */ /* 0x000fe40000400000 */
[----:B------:R-:W-:Y:S02]  /*6ab0*/  @P2 FMUL R64, R64, 0.25 ;  /* 0x3e80000040402820 */ /* 0x000fe40000400000 */
[----:B------:R-:W-:Y:S02]  /*6ac0*/  @P2 FMUL R80, R80, 0.25 ;  /* 0x3e80000050502820 */ /* 0x000fe40000400000 */
[----:B------:R-:W-:Y:S02]  /*6ad0*/  @P2 FMUL R104, R104, 0.25 ;  /* 0x3e80000068682820 */ /* 0x000fe40000400000 */
[----:B------:R-:W-:Y:S02]  /*6ae0*/  FFMA.FTZ R3, R2, R3, -0.24046532809734344482 ;  /* 0xbe763c8b02037423 */ /* 0x000fe40000010003 */
        /* <DEDUP_REMOVED lines=8> */
[----:B------:R-:W-:Y:S02]  /*6b70*/  FFMA.FTZ R3, R2, R3, 0.28857114911079406738 ;  /* 0x3e93bf9902037423 */ /* 0x000fe40000010003 */
[----:B------:R-:W-:Y:S02]  /*6b80*/  FFMA.FTZ R16, R5, 1.1920928955078125e-07, R4 ;  /* 0x3400000005107823 */ /* 0x000fe40000010004 */
[C---:B0-----:R-:W-:Y:S02]  /*6b90*/  FMUL R7, R10.reuse, R52 ;  /* 0x000000340a077220 */ /* 0x041fe40000400000 */
[C---:B------:R-:W-:Y:S02]  /*6ba0*/  FMUL R6, R10.reuse, R72 ;  /* 0x000000480a067220 */ /* 0x040fe40000400000 */
[----:B------:R-:W-:-:S02]  /*6bb0*/  FMUL R5, R10, R92 ;  /* 0x0000005c0a057220 */ /* 0x000fc40000400000 */
[C---:B------:R-:W-:Y:S02]  /*6bc0*/  FMUL R4, R10.reuse, R80 ;  /* 0x000000500a047220 */ /* 0x040fe40000400000 */
[C---:B------:R-:W-:Y:S02]  /*6bd0*/  FMUL R21, R10.reuse, R104 ;  /* 0x000000680a157220 */ /* 0x040fe40000400000 */
[C---:B------:R-:W-:Y:S02]  /*6be0*/  FMUL R24, R10.reuse, R64 ;  /* 0x000000400a187220 */ /* 0x040fe40000400000 */
[----:B------:R-:W-:Y:S01]  /*6bf0*/  FMUL R15, R10, R76 ;  /* 0x0000004c0a0f7220 */ /* 0x000fe20000400000 */
[----:B------:R-:W-:Y:S01]  /*6c00*/  F2FP.PACK_AB R4, R4, R21 ;  /* 0x000000150404723e */ /* 0x000fe200000000ff */
[----:B------:R-:W-:Y:S01]  /*6c10*/  FMUL R12, R10, R56 ;  /* 0x000000380a0c7220 */ /* 0x000fe20000400000 */
[----:B------:R-:W-:Y:S01]  /*6c20*/  F2FP.PACK_AB R5, R5, R24 ;  /* 0x000000180505723e */ /* 0x000fe200000000ff */
[----:B------:R-:W-:Y:S01]  /*6c30*/  FFMA.FTZ R3, R2, R3, -0.36067417263984680176 ;  /* 0xbeb8aa4902037423 */ /* 0x000fe20000010003 */
[----:B------:R-:W-:Y:S01]  /*6c40*/  F2FP.PACK_AB R6, R6, R15 ;  /* 0x0000000f0606723e */ /* 0x000fe200000000ff */
[----:B------:R-:W-:Y:S01]  /*6c50*/  @P2 FMUL R53, R53, 0.25 ;  /* 0x3e80000035352820 */ /* 0x000fe20000400000 */
[----:B------:R-:W-:Y:S01]  /*6c60*/  F2FP.PACK_AB R7, R7, R12 ;  /* 0x0000000c0707723e */ /* 0x000fe200000000ff */
[----:B------:R-:W-:-:S02]  /*6c70*/  FFMA.FTZ R3, R2, R3, 0.48089820146560668945 ;  /* 0x3ef6384a02037423 */ /* 0x000fc40000010003 */
[----:B------:R-:W-:Y:S02]  /*6c80*/  @P2 FMUL R57, R57, 0.25 ;  /* 0x3e80000039392820 */ /* 0x000fe40000400000 */
[----:B------:R-:W-:Y:S01]  /*6c90*/  @P2 FMUL R73, R73, 0.25 ;  /* 0x3e80000049492820 */ /* 0x000fe20000400000 */
[----:B------:R0:W-:Y:S01]  /*6ca0*/  STS.128 [R44], R4 ;  /* 0x000000042c007388 */ /* 0x0001e20000000c00 */
[----:B------:R-:W-:Y:S02]  /*6cb0*/  @P2 FMUL R77, R77, 0.25 ;  /* 0x3e8000004d4d2820 */ /* 0x000fe40000400000 */
[----:B------:R-:W-:Y:S02]  /*6cc0*/  @P2 FMUL R93, R93, 0.25 ;  /* 0x3e8000005d5d2820 */ /* 0x000fe40000400000 */
[----:B------:R-:W-:Y:S02]  /*6cd0*/  @P2 FMUL R81, R81, 0.25 ;  /* 0x3e80000051512820 */ /* 0x000fe40000400000 */
[----:B------:R-:W-:-:S02]  /*6ce0*/  @P2 FMUL R105, R105, 0.25 ;  /* 0x3e80000069692820 */ /* 0x000fc40000400000 */
[----:B------:R-:W-:Y:S01]  /*6cf0*/  @P2 FMUL R65, R65, 0.25 ;  /* 0x3e80000041412820 */ /* 0x000fe20000400000 */
[----:B------:R-:W-:Y:S01]  /*6d00*/  ISETP.GE.U32.AND P2, PT, R61, 0x7f800000, PT ;  /* 0x7f8000003d00780c */ /* 0x000fe20003f46070 */
[----:B------:R-:W-:Y:S02]  /*6d10*/  FFMA.FTZ R3, R2, R3, -0.72134751081466674805 ;  /* 0xbf38aa3b02037423 */ /* 0x000fe40000010003 */
[----:B------:R-:W-:Y:S02]  /*6d20*/  @!P4 FMUL R53, R53, 16777216 ;  /* 0x4b8000003535c820 */ /* 0x000fe40000400000 */
[----:B------:R-:W-:Y:S02]  /*6d30*/  @!P4 FMUL R57, R57, 16777216 ;  /* 0x4b8000003939c820 */ /* 0x000fe40000400000 */
[----:B------:R-:W-:Y:S02]  /*6d40*/  @!P4 FMUL R73, R73, 16777216 ;  /* 0x4b8000004949c820 */ /* 0x000fe40000400000 */
[----:B------:R-:W-:-:S02]  /*6d50*/  @!P4 FMUL R77, R77, 16777216 ;  /* 0x4b8000004d4dc820 */ /* 0x000fc40000400000 */
[----:B------:R-:W-:Y:S02]  /*6d60*/  @!P4 FMUL R93, R93, 16777216 ;  /* 0x4b8000005d5dc820 */ /* 0x000fe40000400000 */
[----:B------:R-:W-:Y:S02]  /*6d70*/  @!P4 FMUL R81, R81, 16777216 ;  /* 0x4b8000005151c820 */ /* 0x000fe40000400000 */
[----:B------:R-:W-:Y:S02]  /*6d80*/  @!P4 FMUL R105, R105, 16777216 ;  /* 0x4b8000006969c820 */ /* 0x000fe40000400000 */
[----:B0-----:R-:W-:Y:S01]  /*6d90*/  IMAD R4, R43, c[0x0][0x1c8], RZ ;  /* 0x000072002b047a24 */ /* 0x001fe200078e02ff */
[----:B------:R-:W-:Y:S01]  /*6da0*/  F2FP.PACK_AB R43, R8, R13 ;  /* 0x0000000d082b723e */ /* 0x000fe200000000ff */
[----:B------:R-:W-:Y:S02]  /*6db0*/  IMAD.MOV.U32 R52, RZ, RZ, c[0x0][0x1c8] ;  /* 0x00007200ff347624 */ /* 0x000fe400078e00ff */
[----:B------:R-:W-:-:S02]  /*6dc0*/  @!P4 FMUL R65, R65, 16777216 ;  /* 0x4b8000004141c820 */ /* 0x000fc40000400000 */
[----:B------:R-:W-:Y:S01]  /*6dd0*/  FMUL R3, R2, R3 ;  /* 0x0000000302037220 */ /* 0x000fe20000400000 */
[----:B------:R0:W-:Y:S01]  /*6de0*/  STS.128 [R44+0x480], R40 ;  /* 0x000480282c007388 */ /* 0x0001e20000000c00 */
[C---:B------:R-:W-:Y:S02]  /*6df0*/  FMUL R12, R10.reuse, R53 ;  /* 0x000000350a0c7220 */ /* 0x040fe40000400000 */
[C---:B------:R-:W-:Y:S02]  /*6e00*/  FMUL R15, R10.reuse, R57 ;  /* 0x000000390a0f7220 */ /* 0x040fe40000400000 */
[C---:B------:R-:W-:Y:S02]  /*6e10*/  FMUL R21, R10.reuse, R73 ;  /* 0x000000490a157220 */ /* 0x040fe40000400000 */
[C---:B------:R-:W-:Y:S02]  /*6e20*/  FMUL R24, R10.reuse, R77 ;  /* 0x0000004d0a187220 */ /* 0x040fe40000400000 */
[----:B------:R-:W-:-:S02]  /*6e30*/  FMUL R27, R10, R93 ;  /* 0x0000005d0a1b7220 */ /* 0x000fc40000400000 */
[C---:B------:R-:W-:Y:S01]  /*6e40*/  FMUL R32, R10.reuse, R81 ;  /* 0x000000510a207220 */ /* 0x040fe20000400000 */
[----:B------:R-:W-:Y:S01]  /*6e50*/  F2FP.PACK_AB R34, R21, R24 ;  /* 0x000000181522723e */ /* 0x000fe200000000ff */
[----:B------:R-:W-:Y:S02]  /*6e60*/  FMUL R35, R10, R105 ;  /* 0x000000690a237220 */ /* 0x000fe40000400000 */
[----:B------:R-:W-:Y:S02]  /*6e70*/  IMAD R5, R52, 0x4, R4 ;  /* 0x0000000434057824 */ /* 0x000fe400078e0204 */
[----:B------:R-:W-:Y:S01]  /*6e80*/  FMUL R10, R10, R65 ;  /* 0x000000410a0a7220 */ /* 0x000fe20000400000 */
[----:B------:R-:W-:Y:S01]  /*6e90*/  F2FP.PACK_AB R32, R32, R35 ;  /* 0x000000232020723e */ /* 0x000fe200000000ff */
[----:B------:R-:W-:Y:S01]  /*6ea0*/  FMUL R3, R2, R3 ;  /* 0x0000000302037220 */ /* 0x000fe20000400000 */
[----:B------:R-:W-:Y:S01]  /*6eb0*/  F2FP.PACK_AB R35, R12, R15 ;  /* 0x0000000f0c23723e */ /* 0x000fe200000000ff */
[----:B------:R-:W-:Y:S01]  /*6ec0*/  IMAD R6, R52, 0x4, R5 ;  /* 0x0000000434067824 */ /* 0x000fe200078e0205 */
[----:B------:R-:W-:Y:S01]  /*6ed0*/  F2FP.PACK_AB R33, R27, R10 ;  /* 0x0000000a1b21723e */ /* 0x000fe200000000ff */
[----:B------:R-:W-:Y:S01]  /*6ee0*/  FFMA.FTZ R21, R2, 1.4426950216293334961, R3 ;  /* 0x3fb8aa3b02157823 */ /* 0x000fe20000010003 */
[CC--:B------:R-:W-:Y:S01]  /*6ef0*/  LEA R8, P4, R5.reuse, R60.reuse, 0x1 ;  /* 0x0000003c05087211 */ /* 0x0c0fe200078808ff */
[----:B------:R-:W-:Y:S01]  /*6f00*/  IMAD R7, R52, 0x4, R6 ;  /* 0x0000000434077824 */ /* 0x000fe200078e0206 */
[----:B------:R-:W-:Y:S01]  /*6f10*/  LEA R2, P3, R4, R60, 0x1 ;  /* 0x0000003c04027211 */ /* 0x000fe200078608ff */
[----:B------:R1:W-:Y:S01]  /*6f20*/  STS.128 [R44+0x400], R32 ;  /* 0x000400202c007388 */ /* 0x0003e20000000c00 */
[-C--:B------:R-:W-:Y:S01]  /*6f30*/  LEA.HI.X.SX32 R9, R5, R62.reuse, 0x1, P4 ;  /* 0x0000003e05097211 */ /* 0x080fe200020f0eff */
[----:B------:R-:W-:Y:S01]  /*6f40*/  IMAD R5, R52, 0x4, R7 ;  /* 0x0000000434057824 */ /* 0x000fe200078e0207 */
[----:B------:R-:W-:Y:S01]  /*6f50*/  LEA.HI.X.SX32 R3, R4, R62, 0x1, P3 ;  /* 0x0000003e04037211 */ /* 0x000fe200018f0eff */
[----:B------:R-:W-:Y:S01]  /*6f60*/  FADD R0, R0, R21 ;  /* 0x0000001500007221 */ /* 0x000fe20000000000 */
[----:B------:R-:W-:Y:S01]  /*6f70*/  IADD3 R4, R68, -R11, RZ ;  /* 0x8000000b44047210 */ /* 0x000fe20007ffe0ff */
[----:B------:R-:W-:Y:S01]  /*6f80*/  @P1 IMAD.MOV.U32 R21, RZ, RZ, 0x7f800000 ;  /* 0x7f800000ff151424 */ /* 0x000fe200078e00ff */
[----:B------:R-:W-:Y:S01]  /*6f90*/  BAR.SYNC.DEFER_BLOCKING 0x0 ;  /* 0x0000000000007b1d */ /* 0x000fe20000010000 */
[-C--:B------:R-:W-:Y:S01]  /*6fa0*/  LEA R10, P5, R6, R60.reuse, 0x1 ;  /* 0x0000003c060a7211 */ /* 0x080fe200078a08ff */
[----:B------:R-:W-:Y:S01]  /*6fb0*/  IMAD.SHL.U32 R53, R70, 0x2, RZ ;  /* 0x0000000246357824 */ /* 0x000fe200078e00ff */
[C---:B------:R-:W-:Y:S01]  /*6fc0*/  LEA R14, P4, R5.reuse, R60, 0x1 ;  /* 0x0000003c050e7211 */ /* 0x040fe200078808ff */
[----:B0-----:R-:W-:Y:S01]  /*6fd0*/  FADD R42, R4, -1 ;  /* 0xbf800000042a7421 */ /* 0x001fe20000000000 */
[-C--:B------:R-:W-:Y:S01]  /*6fe0*/  LEA.HI.X.SX32 R11, R6, R62.reuse, 0x1, P5 ;  /* 0x0000003e060b7211 */ /* 0x080fe200028f0eff */
[----:B------:R-:W-:Y:S01]  /*6ff0*/  IMAD R6, R52, 0x4, R5 ;  /* 0x0000000434067824 */ /* 0x000fe200078e0205 */
[----:B------:R-:W-:Y:S01]  /*7000*/  LEA.HI.X.SX32 R15, R5, R62, 0x1, P4 ;  /* 0x0000003e050f7211 */ /* 0x000fe200020f0eff */
[----:B------:R-:W-:Y:S01]  /*7010*/  FFMA.FTZ R5, R42, R49, -0.16845393180847167969 ;  /* 0xbe2c7f302a057423 */ /* 0x000fe20000010031 */
[----:B------:R-:W-:Y:S01]  /*7020*/  LEA R12, P3, R7, R60, 0x1 ;  /* 0x0000003c070c7211 */ /* 0x000fe200078608ff */
[----:B------:R-:W-:-:S02]  /*7030*/  IMAD R4, R52, 0x4, R6 ;  /* 0x0000000434047824 */ /* 0x000fc400078e0206 */
[----:B------:R-:W-:Y:S01]  /*7040*/  FFMA.FTZ R5, R42, R5, 0.1716887056827545166 ;  /* 0x3e2fcf2a2a057423 */ /* 0x000fe20000010005 */
[----:B------:R-:W-:Y:S01]  /*7050*/  LEA.HI.X.SX32 R13, R7, R62, 0x1, P3 ;  /* 0x0000003e070d7211 */ /* 0x000fe200018f0eff */
[----:B------:R-:W-:Y:S01]  /*7060*/  IMAD R7, R52, 0x4, R4 ;  /* 0x0000000434077824 */ /* 0x000fe200078e0204 */
[-C--:B------:R-:W-:Y:S01]  /*7070*/  LEA R18, P3, R6, R60.reuse, 0x1 ;  /* 0x0000003c06127211 */ /* 0x080fe200078608ff */
[----:B------:R-:W-:Y:S01]  /*7080*/  FFMA.FTZ R5, R42, R5, -0.17900948226451873779 ;  /* 0xbe374e432a057423 */ /* 0x000fe20000010005 */
[----:B------:R-:W-:Y:S01]  /*7090*/  LEA R22, P4, R4, R60, 0x1 ;  /* 0x0000003c04167211 */ /* 0x000fe200078808ff */
[----:B------:R-:W-:Y:S01]  /*70a0*/  IMAD R27, R52, 0x4, R7 ;  /* 0x00000004341b7824 */ /* 0x000fe200078e0207 */
[----:B------:R-:W-:Y:S01]  /*70b0*/  LEA.HI.X.SX32 R19, R6, R62, 0x1, P3 ;  /* 0x0000003e06137211 */ /* 0x000fe200018f0eff */
[----:B------:R-:W-:Y:S01]  /*70c0*/  FFMA.FTZ R5, R42, R5, 0.20512372255325317383 ;  /* 0x3e520bf42a057423 */ /* 0x000fe20000010005 */
[C---:B------:R-:W-:Y:S01]  /*70d0*/  LEA R24, P3, R7.reuse, R60, 0x1 ;  /* 0x0000003c07187211 */ /* 0x040fe200078608ff */
[----:B------:R-:W-:Y:S01]  /*70e0*/  IMAD R31, R52, 0x4, R27 ;  /* 0x00000004341f7824 */ /* 0x000fe200078e021b */
[-C--:B------:R-:W-:Y:S01]  /*70f0*/  LEA.HI.X.SX32 R23, R4, R62.reuse, 0x1, P4 ;  /* 0x0000003e04177211 */ /* 0x080fe200020f0eff */
[----:B------:R-:W0:Y:S01]  /*7100*/  LDS.128 R48, [R45] ;  /* 0x000000002d307984 */ /* 0x000e220000000c00 */
[----:B------:R-:W-:Y:S01]  /*7110*/  LEA.HI.X.SX32 R25, R7, R62, 0x1, P3 ;  /* 0x0000003e07197211 */ /* 0x000fe200018f0eff */
[----:B------:R-:W-:Y:S01]  /*7120*/  FFMA.FTZ R29, R42, R5, -0.24046532809734344482 ;  /* 0xbe763c8b2a1d7423 */ /* 0x000fe20000010005 */
[----:B-1----:R-:W-:Y:S01]  /*7130*/  LEA R32, R52, R31, 0x2 ;  /* 0x0000001f34207211 */ /* 0x002fe200078e10ff */
[----:B------:R-:W1:Y:S01]  /*7140*/  LDS.128 R4, [R46] ;  /* 0x000000002e047984 */ /* 0x000e620000000c00 */
[CC--:B------:R-:W-:Y:S01]  /*7150*/  LEA R26, P3, R27.reuse, R60.reuse, 0x1 ;  /* 0x0000003c1b1a7211 */ /* 0x0c0fe200078608ff */
[----:B------:R-:W-:Y:S01]  /*7160*/  FFMA.FTZ R29, R42, R29, 0.28857114911079406738 ;  /* 0x3e93bf992a1d7423 */ /* 0x000fe2000001001d */
[----:B------:R-:W-:Y:S01]  /*7170*/  LEA R30, P4, R32, R60, 0x1 ;  /* 0x0000003c201e7211 */ /* 0x000fe200078808ff */
[----:B------:R-:W-:Y:S01]  /*7180*/  IMAD R35, R52, 0x4, R32 ;  /* 0x0000000434237824 */ /* 0x000fe200078e0220 */
[----:B------:R-:W-:Y:S01]  /*7190*/  LEA.HI.X.SX32 R27, R27, R62, 0x1, P3 ;  /* 0x0000003e1b1b7211 */ /* 0x000fe200018f0eff */
[----:B------:R-:W-:Y:S01]  /*71a0*/  FFMA.FTZ R33, R42, R29, -0.36067417263984680176 ;  /* 0xbeb8aa492a217423 */ /* 0x000fe2000001001d */
[----:B------:R-:W-:Y:S01]  /*71b0*/  LEA R28, P3, R31, R60, 0x1 ;  /* 0x0000003c1f1c7211 */ /* 0x000fe200078608ff */
[----:B------:R-:W-:-:S02]  /*71c0*/  IMAD R36, R52, 0x4, R35 ;  /* 0x0000000434247824 */ /* 0x000fc400078e0223 */
[----:B------:R-:W-:Y:S01]  /*71d0*/  FFMA.FTZ R33, R42, R33, 0.48089820146560668945 ;  /* 0x3ef6384a2a217423 */ /* 0x000fe20000010021 */
[-C--:B------:R-:W-:Y:S01]  /*71e0*/  LEA.HI.X.SX32 R29, R31, R62.reuse, 0x1, P3 ;  /* 0x0000003e1f1d7211 */ /* 0x080fe200018f0eff */
[----:B------:R-:W-:Y:S01]  /*71f0*/  IMAD R39, R52, 0x4, R36 ;  /* 0x0000000434277824 */ /* 0x000fe200078e0224 */
[----:B------:R-:W-:Y:S01]  /*7200*/  LEA.HI.X.SX32 R31, R32, R62, 0x1, P4 ;  /* 0x0000003e201f7211 */ /* 0x000fe200020f0eff */
[----:B------:R-:W-:Y:S01]  /*7210*/  FFMA.FTZ R37, R42, R33, -0.72134751081466674805 ;  /* 0xbf38aa3b2a257423 */ /* 0x000fe20000010021 */
[CC--:B------:R-:W-:Y:S01]  /*7220*/  LEA R32, P3, R35.reuse, R60.reuse, 0x1 ;  /* 0x0000003c23207211 */ /* 0x0c0fe200078608ff */
[----:B------:R-:W-:Y:S01]  /*7230*/  IMAD R41, R52, 0x4, R39 ;  /* 0x0000000434297824 */ /* 0x000fe200078e0227 */
[----:B------:R-:W-:Y:S01]  /*7240*/  LEA R34, P4, R36, R60, 0x1 ;  /* 0x0000003c24227211 */ /* 0x000fe200078808ff */
[----:B------:R-:W-:Y:S01]  /*7250*/  FMUL R37, R42, R37 ;  /* 0x000000252a257220 */ /* 0x000fe20000400000 */
[-C--:B------:R-:W-:Y:S01]  /*7260*/  LEA.HI.X.SX32 R33, R35, R62.reuse, 0x1, P3 ;  /* 0x0000003e23217211 */ /* 0x080fe200018f0eff */
[----:B------:R-:W-:Y:S01]  /*7270*/  IMAD R44, R52, 0x4, R41 ;  /* 0x00000004342c7824 */ /* 0x000fe200078e0229 */
[----:B------:R-:W-:Y:S01]  /*7280*/  LEA.HI.X.SX32 R35, R36, R62, 0x1, P4 ;  /* 0x0000003e24237211 */ /* 0x000fe200020f0eff */
[----:B------:R-:W-:Y:S01]  /*7290*/  FMUL R43, R42, R37 ;  /* 0x000000252a2b7220 */ /* 0x000fe20000400000 */
[----:B------:R-:W-:-:S02]  /*72a0*/  LEA R36, P3, R39, R60, 0x1 ;  /* 0x0000003c27247211 */ /* 0x000fc400078608ff */
[-C--:B------:R-:W-:Y:S01]  /*72b0*/  LEA R38, P4, R41, R60.reuse, 0x1 ;  /* 0x0000003c29267211 */ /* 0x080fe200078808ff */
[----:B------:R-:W-:Y:S01]  /*72c0*/  FFMA.FTZ R43, R42, 1.4426950216293334961, R43 ;  /* 0x3fb8aa3b2a2b7823 */ /* 0x000fe2000001002b */
[----:B------:R-:W-:Y:S02]  /*72d0*/  LEA R40, P5, R44, R60, 0x1 ;  /* 0x0000003c2c287211 */ /* 0x000fe400078a08ff */
[-C--:B------:R-:W-:Y:S01]  /*72e0*/  LEA.HI.X.SX32 R37, R39, R62.reuse, 0x1, P3 ;  /* 0x0000003e27257211 */ /* 0x080fe200018f0eff */
[----:B------:R-:W-:Y:S01]  /*72f0*/  FADD R16, R16, R43 ;  /* 0x0000002b10107221 */ /* 0x000fe20000000000 */
[-C--:B------:R-:W-:Y:S01]  /*7300*/  LEA.HI.X.SX32 R39, R41, R62.reuse, 0x1, P4 ;  /* 0x0000003e29277211 */ /* 0x080fe200020f0eff */
[----:B------:R-:W-:Y:S01]  /*7310*/  @P1 FFMA.FTZ R16, R68, R21, +INF ;  /* 0x7f80000044101423 */ /* 0x000fe20000010015 */
[----:B------:R-:W-:Y:S02]  /*7320*/  LEA.HI.X.SX32 R41, R44, R62, 0x1, P5 ;  /* 0x0000003e2c297211 */ /* 0x000fe400028f0eff */
[----:B------:R-:W-:Y:S01]  /*7330*/  @P2 MOV R42, 0x7f800000 ;  /* 0x7f800000002a2802 */ /* 0x000fe20000000f00 */
[----:B0-----:R0:W-:Y:S01]  /*7340*/  STG.E.U16 [R2.64], R48 ;  /* 0x0000003002007986 */ /* 0x0011e2000c101506 */
[----:B------:R-:W-:-:S02]  /*7350*/  FSETP.NEU.AND P3, PT, R61, RZ, PT ;  /* 0x000000ff3d00720b */ /* 0x000fc40003f6d000 */
[----:B-1----:R-:W-:Y:S01]  /*7360*/  PRMT R21, R4, 0x7632, R21 ;  /* 0x0000763204157816 */ /* 0x002fe20000000015 */
[----:B------:R1:W-:Y:S01]  /*7370*/  STG.E.U16 [R8.64], R4 ;  /* 0x0000000408007986 */ /* 0x0003e2000c101506 */
[----:B------:R-:W-:Y:S01]  /*7380*/  @P2 FFMA.FTZ R0, R61, R42, +INF ;  /* 0x7f8000003d002423 */ /* 0x000fe2000001002a */
[----:B------:R-:W-:-:S04]  /*7390*/  FSETP.NEU.AND P2, PT, R68, RZ, PT ;  /* 0x000000ff4400720b */ /* 0x000fc80003f4d000 */
[----:B------:R-:W-:Y:S02]  /*73a0*/  FSEL R0, R0, -INF , P3 ;  /* 0xff80000000007808 */ /* 0x000fe40001800000 */
[----:B0-----:R-:W-:-:S03]  /*73b0*/  PRMT R3, R48, 0x7632, R3 ;  /* 0x0000763230037816 */ /* 0x001fc60000000003 */
[----:B------:R-:W-:Y:S01]  /*73c0*/  FFMA R2, R0, 0.69314718246459960938, R17 ;  /* 0x3f31721800027823 */ /* 0x000fe20000000011 */
[----:B-1----:R-:W-:Y:S01]  /*73d0*/  PRMT R9, R5, 0x7632, R9 ;  /* 0x0000763205097816 */ /* 0x002fe20000000009 */
[----:B------:R0:W-:Y:S01]  /*73e0*/  STG.E.U16 [R10.64], R3 ;  /* 0x000000030a007986 */ /* 0x0001e2000c101506 */
[----:B------:R-:W-:Y:S02]  /*73f0*/  PRMT R4, R6, 0x7632, R4 ;  /* 0x0000763206047816 */ /* 0x000fe40000000004 */
[----:B------:R-:W-:Y:S01]  /*7400*/  LOP3.LUT R0, R53, 0xf8, RZ, 0xc0, !PT ;  /* 0x000000f835007812 */ /* 0x000fe200078ec0ff */
[----:B------:R-:W-:Y:S04]  /*7410*/  STG.E.U16 [R12.64], R21 ;  /* 0x000000150c007986 */ /* 0x000fe8000c101506 */
[----:B------:R1:W-:Y:S01]  /*7420*/  STG.E.U16 [R14.64], R49 ;  /* 0x000000310e007986 */ /* 0x0003e2000c101506 */
[----:B0-----:R-:W-:-:S03]  /*7430*/  PRMT R11, R49, 0x7632, R11 ;  /* 0x00007632310b7816 */ /* 0x001fc6000000000b */
[----:B------:R0:W-:Y:S01]  /*7440*/  STG.E.U16 [R18.64], R5 ;  /* 0x0000000512007986 */ /* 0x0001e2000c101506 */
[----:B------:R-:W-:-:S03]  /*7450*/  FSEL R3, R16, -INF , P2 ;  /* 0xff80000010037808 */ /* 0x000fc60001000000 */
[----:B------:R2:W-:Y:S02]  /*7460*/  STG.E.U16 [R22.64], R11 ;  /* 0x0000000b16007986 */ /* 0x0005e4000c101506 */
[----:B------:R-:W-:Y:S01]  /*7470*/  FFMA R3, R3, 0.69314718246459960938, R20 ;  /* 0x3f31721803037823 */ /* 0x000fe20000000014 */
[----:B-1----:R-:W-:Y:S01]  /*7480*/  PRMT R15, R50, 0x7632, R15 ;  /* 0x00007632320f7816 */ /* 0x002fe2000000000f */
[----:B------:R2:W-:Y:S04]  /*7490*/  STG.E.U16 [R24.64], R9 ;  /* 0x0000000918007986 */ /* 0x0005e8000c101506 */
[----:B------:R2:W-:Y:S01]  /*74a0*/  STG.E.U16 [R26.64], R50 ;  /* 0x000000321a007986 */ /* 0x0005e2000c101506 */
[----:B0-----:R-:W-:Y:S02]  /*74b0*/  PRMT R19, R51, 0x7632, R19 ;  /* 0x0000763233137816 */ /* 0x001fe40000000013 */
[----:B------:R-:W-:Y:S01]  /*74c0*/  PRMT R5, R7, 0x7632, R5 ;  /* 0x0000763207057816 */ /* 0x000fe20000000005 */
[----:B------:R2:W-:Y:S04]  /*74d0*/  STG.E.U16 [R28.64], R6 ;  /* 0x000000061c007986 */ /* 0x0005e8000c101506 */
[----:B------:R2:W-:Y:S04]  /*74e0*/  STG.E.U16 [R30.64], R15 ;  /* 0x0000000f1e007986 */ /* 0x0005e8000c101506 */
[----:B------:R2:W-:Y:S04]  /*74f0*/  STG.E.U16 [R32.64], R4 ;  /* 0x0000000420007986 */ /* 0x0005e8000c101506 */
[----:B------:R2:W-:Y:S04]  /*7500*/  STG.E.U16 [R34.64], R51 ;  /* 0x0000003322007986 */ /* 0x0005e8000c101506 */
[----:B------:R2:W-:Y:S04]  /*7510*/  STG.E.U16 [R36.64], R7 ;  /* 0x0000000724007986 */ /* 0x0005e8000c101506 */
[----:B------:R2:W-:Y:S04]  /*7520*/  STG.E.U16 [R38.64], R19 ;  /* 0x0000001326007986 */ /* 0x0005e8000c101506 */
[----:B------:R2:W-:Y:S04]  /*7530*/  STG.E.U16 [R40.64], R5 ;  /* 0x0000000528007986 */ /* 0x0005e8000c101506 */
[----:B------:R-:W-:Y:S06]  /*7540*/  BAR.SYNC.DEFER_BLOCKING 0x0 ;  /* 0x0000000000007b1d */ /* 0x000fec0000010000 */
[----:B------:R2:W-:Y:S04]  /*7550*/  STS.64 [R0], R2 ;  /* 0x0000000200007388 */ /* 0x0005e80000000a00 */
[----:B------:R-:W-:Y:S06]  /*7560*/  BAR.SYNC.DEFER_BLOCKING 0x0 ;  /* 0x0000000000007b1d */ /* 0x000fec0000010000 */
[----:B------:R-:W-:Y:S05]  /*7570*/  @P0 EXIT ;  /* 0x000000000000094d */ /* 0x000fea0003800000 */
[----:B--2---:R-:W0:Y:S01]  /*7580*/  LDS R47, [R47] ;  /* 0x000000002f2f7984 */ /* 0x004e220000000800 */
[----:B------:R-:W-:-:S02]  /*7590*/  IMAD R0, R69, c[0x0][0x1cc], RZ ;  /* 0x0000730045007a24 */ /* 0x000fc400078e02ff */
[C---:B------:R-:W-:Y:S02]  /*75a0*/  IMAD.SHL.U32 R3, R63.reuse, 0x4, RZ ;  /* 0x000000043f037824 */ /* 0x040fe400078e00ff */
[----:B------:R-:W-:Y:S02]  /*75b0*/  IMAD.SHL.U32 R2, R0, 0x4, RZ ;  /* 0x0000000400027824 */ /* 0x000fe400078e00ff */
[----:B------:R-:W-:-:S03]  /*75c0*/  IMAD.HI R5, R63, 0x4, RZ ;  /* 0x000000043f057827 */ /* 0x000fc600078e02ff */
[----:B------:R-:W-:Y:S01]  /*75d0*/  IADD3 R2, P0, P1, R3, c[0x0][0x180], R2 ;  /* 0x0000600003027a10 */ /* 0x000fe2000791e002 */
[----:B------:R-:W-:-:S05]  /*75e0*/  IMAD.HI R0, R0, 0x4, RZ ;  /* 0x0000000400007827 */ /* 0x000fca00078e02ff */
[----:B------:R-:W-:-:S05]  /*75f0*/  IADD3.X R3, R5, c[0x0][0x184], R0, P0, P1 ;  /* 0x0000610005037a10 */ /* 0x000fca00007e2400 */
[----:B0-----:R-:W-:Y:S01]  /*7600*/  STG.E [R2.64], R47 ;  /* 0x0000002f02007986 */ /* 0x001fe2000c101906 */
[----:B------:R-:W-:Y:S05]  /*7610*/  EXIT ;  /* 0x000000000000794d */ /* 0x000fea0003800000 */
.L_x_2:
[----:B------:R-:W-:-:S00]  /*7620*/  BRA `(.L_x_2) ;  /* 0xfffffff000007947 */ /* 0x000fc0000383ffff */
[----:B------:R-:W-:-:S00]  /*7630*/  NOP ;  /* 0x0000000000007918 */ /* 0x000fc00000000000 */
        /* <DEDUP_REMOVED lines=12> */
.L_x_3:


//--------------------- .nv.global.init           --------------------------
	.section	.nv.global.init,"aw",@progbits
.nv.global.init:
	.type		_$_str,@object
	.size		_$_str,(.L_0 - _$_str)
_$_str:
        /*0000*/ 	.byte	0x5f, 0x5f, 0x43, 0x55, 0x44, 0x41, 0x5f, 0x46, 0x54, 0x5a, 0x00
.L_0:


//--------------------- .nv.shared.attn_fwd       --------------------------
	.section	.nv.shared.attn_fwd,"aw",@nobits
	.sectionflags	@""
	.align	16
